	.target	sm_100a

	.elftype	@"ET_EXEC"


//--------------------- .note.nv.tkinfo           --------------------------
	.section	.note.nv.tkinfo,"",@"SHT_NOTE"
	.sectionflags	@"SHF_NOTE_NV_TKINFO"
	.tkinfo
        /*0018*/ 	.word	0x00000002
        /*0030*/ 	.string	""
        /*0030*/ 	.string	"ptxas"
        /*0030*/ 	.string	"Cuda compilation tools, release 13.0, V13.0.88"
        /*0030*/ 	.string	"Build cuda_13.0.r13.0/compiler.36424714_0"
        /*0030*/ 	.string	"-arch sm_100a -m 64 "



//--------------------- .note.nv.cuinfo           --------------------------
	.section	.note.nv.cuinfo,"",@"SHT_NOTE"
	.sectionflags	@"SHF_NOTE_NV_CUINFO"
        /*0018*/ 	.short	0x0002
        /*001a*/ 	.short	0x0064
        /*001c*/ 	.short	0x0082
	.zero		2


//--------------------- .nv.info                  --------------------------
	.section	.nv.info,"",@"SHT_CUDA_INFO"
	.align	4


	//----- nvinfo : EIATTR_REGCOUNT
	.align		4
        /*0000*/ 	.byte	0x04, 0x2f
        /*0002*/ 	.short	(.L_19 - .L_18)
	.align		4
.L_18:
        /*0004*/ 	.word	index@(_ZN7cutlass13device_kernelINS_4conv6kernel13ConvUniversalINS1_16ConvProblemShapeILNS1_8OperatorE0ELi2EEENS1_10collective14CollectiveConvINS1_47MainloopSm100TmaUmmaWarpSpecializedImplicitGemmILS5_0ELi16ELi2ELi1ELi2EN4cute5tupleIJNSA_1CILi1EEESD_SD_EEEEENSB_IJNSC_ILi128EEENSC_ILi64EEENSB_IJNSC_ILi32EEEEEEEEENS_10bfloat16_tESL_NSA_8TiledMMAINSA_8MMA_AtomIJNSA_20SM100_MMA_F16BF16_SSISL_SL_fLi128ELi64ELNSA_4UMMA5MajorE0ELSQ_0ELNSP_7ScaleInE0ELSR_0EEEEEENSA_6LayoutISE_NSB_IJNSC_ILi0EEESV_SV_EEEEENSB_IJNSA_10UnderscoreESY_SY_EEEEENS7_6detail27Sm100ImplicitGemmTileTraitsINSA_20SM90_TMA_LOAD_IM2COLENSA_14ComposedLayoutINSA_7SwizzleILi2ELi4ELi3EEENSA_18smem_ptr_flag_bitsILi16EEENSU_INSB_IJNSC_ILi8EEESI_EEENSB_IJSI_SD_EEEEEEEvEENS12_INSA_13SM90_TMA_LOADES1D_vEEEENS_8epilogue10collective18CollectiveEpilogueINS1I_23Sm100TmaWarpSpecializedILi3ELi2ELi32ELb1ELb0EEEJSK_NSB_IJNSU_ISG_SD_EENSU_ISI_SD_EEEEESL_NSB_IJNSB_IJlllEEESD_SV_EEESL_S1R_NS1I_6fusion15FusionCallbacksIS1M_NS1S_17LinearCombinationISL_fSL_fLNS_15FloatRoundStyleE2EEESK_S1P_JEEENSA_5SM1004TMEM4LOAD26SM100_TMEM_LOAD_32dp32b32xES13_S1D_NSA_39AutoVectorizingCopyWithAssumedAlignmentILi128EEENSA_21SM90_TMA_STORE_IM2COLES1D_S23_S23_EEEvvEEEEvNT_6ParamsE)
        /*0008*/ 	.word	0x00000078


	//----- nvinfo : EIATTR_FRAME_SIZE
	.align		4
.L_19:
        /*000c*/ 	.byte	0x04, 0x11
        /*000e*/ 	.short	(.L_21 - .L_20)
	.align		4
.L_20:
        /*0010*/ 	.word	index@($__internal_2_$__cuda_sm10x_tcgen05_guardrail_trap_unallocated_columns_being_dealloced)
        /*0014*/ 	.word	0x00000008


	//----- nvinfo : EIATTR_FRAME_SIZE
	.align		4
.L_21:
        /*0018*/ 	.byte	0x04, 0x11
        /*001a*/ 	.short	(.L_23 - .L_22)
	.align		4
.L_22:
        /*001c*/ 	.word	index@($__internal_1_$__cuda_sm10x_tcgen05_guardrail_trap_phase_invalid_during_alloc)
        /*0020*/ 	.word	0x00000008


	//----- nvinfo : EIATTR_FRAME_SIZE
	.align		4
.L_23:
        /*0024*/ 	.byte	0x04, 0x11
        /*0026*/ 	.short	(.L_25 - .L_24)
	.align		4
.L_24:
        /*0028*/ 	.word	index@($__internal_0_$__cuda_sm10x_tcgen05_guardrail_trap_col_being_dealloced_not_returned_by_alloc)
        /*002c*/ 	.word	0x00000008


	//----- nvinfo : EIATTR_FRAME_SIZE
	.align		4
.L_25:
        /*0030*/ 	.byte	0x04, 0x11
        /*0032*/ 	.short	(.L_27 - .L_26)
	.align		4
.L_26:
        /*0034*/ 	.word	index@(_ZN7cutlass13device_kernelINS_4conv6kernel13ConvUniversalINS1_16ConvProblemShapeILNS1_8OperatorE0ELi2EEENS1_10collective14CollectiveConvINS1_47MainloopSm100TmaUmmaWarpSpecializedImplicitGemmILS5_0ELi16ELi2ELi1ELi2EN4cute5tupleIJNSA_1CILi1EEESD_SD_EEEEENSB_IJNSC_ILi128EEENSC_ILi64EEENSB_IJNSC_ILi32EEEEEEEEENS_10bfloat16_tESL_NSA_8TiledMMAINSA_8MMA_AtomIJNSA_20SM100_MMA_F16BF16_SSISL_SL_fLi128ELi64ELNSA_4UMMA5MajorE0ELSQ_0ELNSP_7ScaleInE0ELSR_0EEEEEENSA_6LayoutISE_NSB_IJNSC_ILi0EEESV_SV_EEEEENSB_IJNSA_10UnderscoreESY_SY_EEEEENS7_6detail27Sm100ImplicitGemmTileTraitsINSA_20SM90_TMA_LOAD_IM2COLENSA_14ComposedLayoutINSA_7SwizzleILi2ELi4ELi3EEENSA_18smem_ptr_flag_bitsILi16EEENSU_INSB_IJNSC_ILi8EEESI_EEENSB_IJSI_SD_EEEEEEEvEENS12_INSA_13SM90_TMA_LOADES1D_vEEEENS_8epilogue10collective18CollectiveEpilogueINS1I_23Sm100TmaWarpSpecializedILi3ELi2ELi32ELb1ELb0EEEJSK_NSB_IJNSU_ISG_SD_EENSU_ISI_SD_EEEEESL_NSB_IJNSB_IJlllEEESD_SV_EEESL_S1R_NS1I_6fusion15FusionCallbacksIS1M_NS1S_17LinearCombinationISL_fSL_fLNS_15FloatRoundStyleE2EEESK_S1P_JEEENSA_5SM1004TMEM4LOAD26SM100_TMEM_LOAD_32dp32b32xES13_S1D_NSA_39AutoVectorizingCopyWithAssumedAlignmentILi128EEENSA_21SM90_TMA_STORE_IM2COLES1D_S23_S23_EEEvvEEEEvNT_6ParamsE)
        /*0038*/ 	.word	0x00000008


	//----- nvinfo : EIATTR_MIN_STACK_SIZE
	.align		4
.L_27:
        /*003c*/ 	.byte	0x04, 0x12
        /*003e*/ 	.short	(.L_29 - .L_28)
	.align		4
.L_28:
        /*0040*/ 	.word	index@(_ZN7cutlass13device_kernelINS_4conv6kernel13ConvUniversalINS1_16ConvProblemShapeILNS1_8OperatorE0ELi2EEENS1_10collective14CollectiveConvINS1_47MainloopSm100TmaUmmaWarpSpecializedImplicitGemmILS5_0ELi16ELi2ELi1ELi2EN4cute5tupleIJNSA_1CILi1EEESD_SD_EEEEENSB_IJNSC_ILi128EEENSC_ILi64EEENSB_IJNSC_ILi32EEEEEEEEENS_10bfloat16_tESL_NSA_8TiledMMAINSA_8MMA_AtomIJNSA_20SM100_MMA_F16BF16_SSISL_SL_fLi128ELi64ELNSA_4UMMA5MajorE0ELSQ_0ELNSP_7ScaleInE0ELSR_0EEEEEENSA_6LayoutISE_NSB_IJNSC_ILi0EEESV_SV_EEEEENSB_IJNSA_10UnderscoreESY_SY_EEEEENS7_6detail27Sm100ImplicitGemmTileTraitsINSA_20SM90_TMA_LOAD_IM2COLENSA_14ComposedLayoutINSA_7SwizzleILi2ELi4ELi3EEENSA_18smem_ptr_flag_bitsILi16EEENSU_INSB_IJNSC_ILi8EEESI_EEENSB_IJSI_SD_EEEEEEEvEENS12_INSA_13SM90_TMA_LOADES1D_vEEEENS_8epilogue10collective18CollectiveEpilogueINS1I_23Sm100TmaWarpSpecializedILi3ELi2ELi32ELb1ELb0EEEJSK_NSB_IJNSU_ISG_SD_EENSU_ISI_SD_EEEEESL_NSB_IJNSB_IJlllEEESD_SV_EEESL_S1R_NS1I_6fusion15FusionCallbacksIS1M_NS1S_17LinearCombinationISL_fSL_fLNS_15FloatRoundStyleE2EEESK_S1P_JEEENSA_5SM1004TMEM4LOAD26SM100_TMEM_LOAD_32dp32b32xES13_S1D_NSA_39AutoVectorizingCopyWithAssumedAlignmentILi128EEENSA_21SM90_TMA_STORE_IM2COLES1D_S23_S23_EEEvvEEEEvNT_6ParamsE)
        /*0044*/ 	.word	0x00000008
.L_29:


//--------------------- .nv.compat                --------------------------
	.section	.nv.compat,"",@"SHT_CUDA_COMPAT_INFO"
	.align	4
        /*0000*/ 	.byte	0x02, 0x09, 0x01, 0x00, 0x02, 0x02, 0x02, 0x00, 0x02, 0x05, 0x05, 0x00, 0x03, 0x07, 0x01, 0x01
        /*0010*/ 	.byte	0x02, 0x03, 0x01, 0x00, 0x02, 0x06, 0x01, 0x00, 0x04, 0x0b, 0x08, 0x00, 0x09, 0x00, 0x00, 0x00
        /*0020*/ 	.byte	0x00, 0x00, 0x00, 0x00


//--------------------- .nv.info._ZN7cutlass13device_kernelINS_4conv6kernel13ConvUniversalINS1_16ConvProblemShapeILNS1_8OperatorE0ELi2EEENS1_10collective14CollectiveConvINS1_47MainloopSm100TmaUmmaWarpSpecializedImplicitGemmILS5_0ELi16ELi2ELi1ELi2EN4cute5tupleIJNSA_1CILi1EEESD_SD_EEEEENSB_IJNSC_ILi128EEENSC_ILi64EEENSB_IJNSC_ILi32EEEEEEEEENS_10bfloat16_tESL_NSA_8TiledMMAINSA_8MMA_AtomIJNSA_20SM100_MMA_F16BF16_SSISL_SL_fLi128ELi64ELNSA_4UMMA5MajorE0ELSQ_0ELNSP_7ScaleInE0ELSR_0EEEEEENSA_6LayoutISE_NSB_IJNSC_ILi0EEESV_SV_EEEEENSB_IJNSA_10UnderscoreESY_SY_EEEEENS7_6detail27Sm100ImplicitGemmTileTraitsINSA_20SM90_TMA_LOAD_IM2COLENSA_14ComposedLayoutINSA_7SwizzleILi2ELi4ELi3EEENSA_18smem_ptr_flag_bitsILi16EEENSU_INSB_IJNSC_ILi8EEESI_EEENSB_IJSI_SD_EEEEEEEvEENS12_INSA_13SM90_TMA_LOADES1D_vEEEENS_8epilogue10collective18CollectiveEpilogueINS1I_23Sm100TmaWarpSpecializedILi3ELi2ELi32ELb1ELb0EEEJSK_NSB_IJNSU_ISG_SD_EENSU_ISI_SD_EEEEESL_NSB_IJNSB_IJlllEEESD_SV_EEESL_S1R_NS1I_6fusion15FusionCallbacksIS1M_NS1S_17LinearCombinationISL_fSL_fLNS_15FloatRoundStyleE2EEESK_S1P_JEEENSA_5SM1004TMEM4LOAD26SM100_TMEM_LOAD_32dp32b32xES13_S1D_NSA_39AutoVectorizingCopyWithAssumedAlignmentILi128EEENSA_21SM90_TMA_STORE_IM2COLES1D_S23_S23_EEEvvEEEEvNT_6ParamsE --------------------------
	.section	.nv.info._ZN7cutlass13device_kernelINS_4conv6kernel13ConvUniversalINS1_16ConvProblemShapeILNS1_8OperatorE0ELi2EEENS1_10collective14CollectiveConvINS1_47MainloopSm100TmaUmmaWarpSpecializedImplicitGemmILS5_0ELi16ELi2ELi1ELi2EN4cute5tupleIJNSA_1CILi1EEESD_SD_EEEEENSB_IJNSC_ILi128EEENSC_ILi64EEENSB_IJNSC_ILi32EEEEEEEEENS_10bfloat16_tESL_NSA_8TiledMMAINSA_8MMA_AtomIJNSA_20SM100_MMA_F16BF16_SSISL_SL_fLi128ELi64ELNSA_4UMMA5MajorE0ELSQ_0ELNSP_7ScaleInE0ELSR_0EEEEEENSA_6LayoutISE_NSB_IJNSC_ILi0EEESV_SV_EEEEENSB_IJNSA_10UnderscoreESY_SY_EEEEENS7_6detail27Sm100ImplicitGemmTileTraitsINSA_20SM90_TMA_LOAD_IM2COLENSA_14ComposedLayoutINSA_7SwizzleILi2ELi4ELi3EEENSA_18smem_ptr_flag_bitsILi16EEENSU_INSB_IJNSC_ILi8EEESI_EEENSB_IJSI_SD_EEEEEEEvEENS12_INSA_13SM90_TMA_LOADES1D_vEEEENS_8epilogue10collective18CollectiveEpilogueINS1I_23Sm100TmaWarpSpecializedILi3ELi2ELi32ELb1ELb0EEEJSK_NSB_IJNSU_ISG_SD_EENSU_ISI_SD_EEEEESL_NSB_IJNSB_IJlllEEESD_SV_EEESL_S1R_NS1I_6fusion15FusionCallbacksIS1M_NS1S_17LinearCombinationISL_fSL_fLNS_15FloatRoundStyleE2EEESK_S1P_JEEENSA_5SM1004TMEM4LOAD26SM100_TMEM_LOAD_32dp32b32xES13_S1D_NSA_39AutoVectorizingCopyWithAssumedAlignmentILi128EEENSA_21SM90_TMA_STORE_IM2COLES1D_S23_S23_EEEvvEEEEvNT_6ParamsE,"",@"SHT_CUDA_INFO"
	.sectionflags	@""
	.align	4


	//----- nvinfo : EIATTR_CUDA_API_VERSION
	.align		4
        /*0000*/ 	.byte	0x04, 0x37
        /*0002*/ 	.short	(.L_31 - .L_30)
.L_30:
        /*0004*/ 	.word	0x00000082


	//----- nvinfo : EIATTR_KPARAM_INFO
	.align		4
.L_31:
        /*0008*/ 	.byte	0x04, 0x17
        /*000a*/ 	.short	(.L_33 - .L_32)
.L_32:
        /*000c*/ 	.word	0x00000000
        /*0010*/ 	.short	0x0000
        /*0012*/ 	.short	0x0000
        /*0014*/ 	.byte	0x00, 0xf0, 0x01, 0x20


	//----- nvinfo : EIATTR_AT_ENTRY_FRAGMENTS
	.align		4
.L_33:
        /*0018*/ 	.byte	0x04, 0x4f
        /*001a*/ 	.short	(.L_35 - .L_34)


	//   ....[0]....
.L_34:
        /*001c*/ 	.word	0x00000006


	//----- nvinfo : EIATTR_RESERVED_SMEM_USED
	.align		4
.L_35:
        /*0020*/ 	.byte	0x01, 0x41
	.zero		2


	//----- nvinfo : EIATTR_SPARSE_MMA_MASK
	.align		4
        /*0024*/ 	.byte	0x03, 0x50
        /*0026*/ 	.short	0x0000


	//----- nvinfo : EIATTR_TCGEN05_1CTA_USED
	.align		4
        /*0028*/ 	.byte	0x01, 0x51
	.zero		2


	//----- nvinfo : EIATTR_MAXREG_COUNT
	.align		4
        /*002c*/ 	.byte	0x03, 0x1b
        /*002e*/ 	.short	0x00ff


	//----- nvinfo : EIATTR_NUM_BARRIERS
	.align		4
        /*0030*/ 	.byte	0x02, 0x4c
        /*0032*/ 	.byte	0x07
	.zero		1


	//----- nvinfo : EIATTR_EXTERNS
	.align		4
        /*0034*/ 	.byte	0x04, 0x0f
        /*0036*/ 	.short	(.L_37 - .L_36)


	//   ....[0]....
	.align		4
.L_36:
        /*0038*/ 	.word	index@(__assertfail)


	//----- nvinfo : EIATTR_MERCURY_ISA_VERSION
	.align		4
.L_37:
        /*003c*/ 	.byte	0x03, 0x5f
        /*003e*/ 	.short	0x0101


	//----- nvinfo : EIATTR_INT_WARP_WIDE_INSTR_OFFSETS
	.align		4
        /*0040*/ 	.byte	0x04, 0x31
        /*0042*/ 	.short	(.L_39 - .L_38)


	//   ....[0]....
.L_38:
        /*0044*/ 	.word	0x000040f0


	//   ....[1]....
        /*0048*/ 	.word	0x00004110


	//   ....[2]....
        /*004c*/ 	.word	0x00004140


	//   ....[3]....
        /*0050*/ 	.word	0x00004ba0


	//   ....[4]....
        /*0054*/ 	.word	0x00004c10


	//   ....[5]....
        /*0058*/ 	.word	0x00004e50


	//   ....[6]....
        /*005c*/ 	.word	0x00004e80


	//----- nvinfo : EIATTR_COOP_GROUP_MASK_REGIDS
	.align		4
.L_39:
        /*0060*/ 	.byte	0x04, 0x29
        /*0062*/ 	.short	(.L_41 - .L_40)


	//   ....[0]....
.L_40:
        /*0064*/ 	.word	0xffffffff


	//   ....[1]....
        /*0068*/ 	.word	0xffffffff


	//   ....[2]....
        /*006c*/ 	.word	0xffffffff


	//   ....[3]....
        /*0070*/ 	.word	0xffffffff


	//   ....[4]....
        /*0074*/ 	.word	0xffffffff


	//   ....[5]....
        /*0078*/ 	.word	0xffffffff


	//   ....[6]....
        /*007c*/ 	.word	0xffffffff


	//   ....[7]....
        /*0080*/ 	.word	0xffffffff


	//   ....[8]....
        /*0084*/ 	.word	0xffffffff


	//   ....[9]....
        /*0088*/ 	.word	0xffffffff


	//   ....[10]....
        /*008c*/ 	.word	0xffffffff


	//   ....[11]....
        /*0090*/ 	.word	0xffffffff


	//----- nvinfo : EIATTR_COOP_GROUP_INSTR_OFFSETS
	.align		4
.L_41:
        /*0094*/ 	.byte	0x04, 0x28
        /*0096*/ 	.short	(.L_43 - .L_42)


	//   ....[0]....
.L_42:
        /*0098*/ 	.word	0x000000a0


	//   ....[1]....
        /*009c*/ 	.word	0x00000510


	//   ....[2]....
        /*00a0*/ 	.word	0x00000830


	//   ....[3]....
        /*00a4*/ 	.word	0x000009b0


	//   ....[4]....
        /*00a8*/ 	.word	0x00000ab0


	//   ....[5]....
        /*00ac*/ 	.word	0x00000c00


	//   ....[6]....
        /*00b0*/ 	.word	0x000022a0


	//   ....[7]....
        /*00b4*/ 	.word	0x00003550


	//   ....[8]....
        /*00b8*/ 	.word	0x00003760


	//   ....[9]....
        /*00bc*/ 	.word	0x00003790


	//   ....[10]....
        /*00c0*/ 	.word	0x00003fd0


	//   ....[11]....
        /*00c4*/ 	.word	0x00004210


	//----- nvinfo : EIATTR_VRC_CTA_INIT_COUNT
	.align		4
.L_43:
        /*00c8*/ 	.byte	0x02, 0x4a
        /*00ca*/ 	.byte	0x80
	.zero		1


	//----- nvinfo : EIATTR_SYSCALL_OFFSETS
	.align		4
        /*00cc*/ 	.byte	0x04, 0x46
        /*00ce*/ 	.short	(.L_45 - .L_44)


	//   ....[0]....
.L_44:
        /*00d0*/ 	.word	0x00005b40


	//   ....[1]....
        /*00d4*/ 	.word	0x00005c30


	//   ....[2]....
        /*00d8*/ 	.word	0x000064a0


	//   ....[3]....
        /*00dc*/ 	.word	0x000071a0


	//----- nvinfo : EIATTR_MBARRIER_INSTR_OFFSETS
	.align		4
.L_45:
        /*00e0*/ 	.byte	0x04, 0x39
        /*00e2*/ 	.short	(.L_47 - .L_46)


	//   ....[0]....
.L_46:
        /*00e4*/ 	.word	0x00000610
        /*00e8*/ 	.word	0x000000ff
        /*00ec*/ 	.word	0x00000000
        /*00f0*/ 	.short	0x0100
        /*00f2*/ 	.byte	0x05
	.zero		1


	//   ....[1]....
        /*00f4*/ 	.word	0x00000620
        /*00f8*/ 	.word	0x000000ff
        /*00fc*/ 	.word	0x00000080
        /*0100*/ 	.short	0x0100
        /*0102*/ 	.byte	0x05
	.zero		1


	//   ....[2]....
        /*0104*/ 	.word	0x00000630
        /*0108*/ 	.word	0x000000ff
        /*010c*/ 	.word	0x00000008
        /*0110*/ 	.short	0x0100
        /*0112*/ 	.byte	0x05
	.zero		1


	//   ....[3]....
        /*0114*/ 	.word	0x00000640
        /*0118*/ 	.word	0x000000ff
        /*011c*/ 	.word	0x00000088
        /*0120*/ 	.short	0x0100
        /*0122*/ 	.byte	0x05
	.zero		1


	//   ....[4]....
        /*0124*/ 	.word	0x00000650
        /*0128*/ 	.word	0x000000ff
        /*012c*/ 	.word	0x00000010
        /*0130*/ 	.short	0x0100
        /*0132*/ 	.byte	0x05
	.zero		1


	//   ....[5]....
        /*0134*/ 	.word	0x00000660
        /*0138*/ 	.word	0x000000ff
        /*013c*/ 	.word	0x00000090
        /*0140*/ 	.short	0x0100
        /*0142*/ 	.byte	0x05
	.zero		1


	//   ....[6]....
        /*0144*/ 	.word	0x00000670
        /*0148*/ 	.word	0x000000ff
        /*014c*/ 	.word	0x00000018
        /*0150*/ 	.short	0x0100
        /*0152*/ 	.byte	0x05
	.zero		1


	//   ....[7]....
        /*0154*/ 	.word	0x00000680
        /*0158*/ 	.word	0x000000ff
        /*015c*/ 	.word	0x00000098
        /*0160*/ 	.short	0x0100
        /*0162*/ 	.byte	0x05
	.zero		1


	//   ....[8]....
        /*0164*/ 	.word	0x00000690
        /*0168*/ 	.word	0x000000ff
        /*016c*/ 	.word	0x00000020
        /*0170*/ 	.short	0x0100
        /*0172*/ 	.byte	0x05
	.zero		1


	//   ....[9]....
        /*0174*/ 	.word	0x000006a0
        /*0178*/ 	.word	0x000000ff
        /*017c*/ 	.word	0x000000a0
        /*0180*/ 	.short	0x0100
        /*0182*/ 	.byte	0x05
	.zero		1


	//   ....[10]....
        /*0184*/ 	.word	0x000006b0
        /*0188*/ 	.word	0x000000ff
        /*018c*/ 	.word	0x00000028
        /*0190*/ 	.short	0x0100
        /*0192*/ 	.byte	0x05
	.zero		1


	//   ....[11]....
        /*0194*/ 	.word	0x000006c0
        /*0198*/ 	.word	0x000000ff
        /*019c*/ 	.word	0x000000a8
        /*01a0*/ 	.short	0x0100
        /*01a2*/ 	.byte	0x05
	.zero		1


	//   ....[12]....
        /*01a4*/ 	.word	0x000006d0
        /*01a8*/ 	.word	0x000000ff
        /*01ac*/ 	.word	0x00000030
        /*01b0*/ 	.short	0x0100
        /*01b2*/ 	.byte	0x05
	.zero		1


	//   ....[13]....
        /*01b4*/ 	.word	0x000006e0
        /*01b8*/ 	.word	0x000000ff
        /*01bc*/ 	.word	0x000000b0
        /*01c0*/ 	.short	0x0100
        /*01c2*/ 	.byte	0x05
	.zero		1


	//   ....[14]....
        /*01c4*/ 	.word	0x000006f0
        /*01c8*/ 	.word	0x000000ff
        /*01cc*/ 	.word	0x00000038
        /*01d0*/ 	.short	0x0100
        /*01d2*/ 	.byte	0x05
	.zero		1


	//   ....[15]....
        /*01d4*/ 	.word	0x00000700
        /*01d8*/ 	.word	0x000000ff
        /*01dc*/ 	.word	0x000000b8
        /*01e0*/ 	.short	0x0100
        /*01e2*/ 	.byte	0x05
	.zero		1


	//   ....[16]....
        /*01e4*/ 	.word	0x00000710
        /*01e8*/ 	.word	0x000000ff
        /*01ec*/ 	.word	0x00000040
        /*01f0*/ 	.short	0x0100
        /*01f2*/ 	.byte	0x05
	.zero		1


	//   ....[17]....
        /*01f4*/ 	.word	0x00000720
        /*01f8*/ 	.word	0x000000ff
        /*01fc*/ 	.word	0x000000c0
        /*0200*/ 	.short	0x0100
        /*0202*/ 	.byte	0x05
	.zero		1


	//   ....[18]....
        /*0204*/ 	.word	0x00000730
        /*0208*/ 	.word	0x000000ff
        /*020c*/ 	.word	0x00000048
        /*0210*/ 	.short	0x0100
        /*0212*/ 	.byte	0x05
	.zero		1


	//   ....[19]....
        /*0214*/ 	.word	0x00000740
        /*0218*/ 	.word	0x000000ff
        /*021c*/ 	.word	0x000000c8
        /*0220*/ 	.short	0x0100
        /*0222*/ 	.byte	0x05
	.zero		1


	//   ....[20]....
        /*0224*/ 	.word	0x00000750
        /*0228*/ 	.word	0x000000ff
        /*022c*/ 	.word	0x00000050
        /*0230*/ 	.short	0x0100
        /*0232*/ 	.byte	0x05
	.zero		1


	//   ....[21]....
        /*0234*/ 	.word	0x00000760
        /*0238*/ 	.word	0x000000ff
        /*023c*/ 	.word	0x000000d0
        /*0240*/ 	.short	0x0100
        /*0242*/ 	.byte	0x05
	.zero		1


	//   ....[22]....
        /*0244*/ 	.word	0x00000770
        /*0248*/ 	.word	0x000000ff
        /*024c*/ 	.word	0x00000058
        /*0250*/ 	.short	0x0100
        /*0252*/ 	.byte	0x05
	.zero		1


	//   ....[23]....
        /*0254*/ 	.word	0x00000780
        /*0258*/ 	.word	0x000000ff
        /*025c*/ 	.word	0x000000d8
        /*0260*/ 	.short	0x0100
        /*0262*/ 	.byte	0x05
	.zero		1


	//   ....[24]....
        /*0264*/ 	.word	0x00000790
        /*0268*/ 	.word	0x000000ff
        /*026c*/ 	.word	0x00000060
        /*0270*/ 	.short	0x0100
        /*0272*/ 	.byte	0x05
	.zero		1


	//   ....[25]....
        /*0274*/ 	.word	0x000007a0
        /*0278*/ 	.word	0x000000ff
        /*027c*/ 	.word	0x000000e0
        /*0280*/ 	.short	0x0100
        /*0282*/ 	.byte	0x05
	.zero		1


	//   ....[26]....
        /*0284*/ 	.word	0x000007b0
        /*0288*/ 	.word	0x000000ff
        /*028c*/ 	.word	0x00000068
        /*0290*/ 	.short	0x0100
        /*0292*/ 	.byte	0x05
	.zero		1


	//   ....[27]....
        /*0294*/ 	.word	0x000007c0
        /*0298*/ 	.word	0x000000ff
        /*029c*/ 	.word	0x000000e8
        /*02a0*/ 	.short	0x0100
        /*02a2*/ 	.byte	0x05
	.zero		1


	//   ....[28]....
        /*02a4*/ 	.word	0x000007d0
        /*02a8*/ 	.word	0x000000ff
        /*02ac*/ 	.word	0x00000070
        /*02b0*/ 	.short	0x0100
        /*02b2*/ 	.byte	0x05
	.zero		1


	//   ....[29]....
        /*02b4*/ 	.word	0x000007e0
        /*02b8*/ 	.word	0x000000ff
        /*02bc*/ 	.word	0x000000f0
        /*02c0*/ 	.short	0x0100
        /*02c2*/ 	.byte	0x05
	.zero		1


	//   ....[30]....
        /*02c4*/ 	.word	0x000007f0
        /*02c8*/ 	.word	0x000000ff
        /*02cc*/ 	.word	0x00000078
        /*02d0*/ 	.short	0x0100
        /*02d2*/ 	.byte	0x05
	.zero		1


	//   ....[31]....
        /*02d4*/ 	.word	0x00000800
        /*02d8*/ 	.word	0x000000ff
        /*02dc*/ 	.word	0x000000f8
        /*02e0*/ 	.short	0x0100
        /*02e2*/ 	.byte	0x05
	.zero		1


	//   ....[32]....
        /*02e4*/ 	.word	0x00000940
        /*02e8*/ 	.word	0x000000ff
        /*02ec*/ 	.word	0x00000100
        /*02f0*/ 	.short	0x0100
        /*02f2*/ 	.byte	0x07
	.zero		1


	//   ....[33]....
        /*02f4*/ 	.word	0x00000950
        /*02f8*/ 	.word	0x000000ff
        /*02fc*/ 	.word	0x00000118
        /*0300*/ 	.short	0x0100
        /*0302*/ 	.byte	0x07
	.zero		1


	//   ....[34]....
        /*0304*/ 	.word	0x00000960
        /*0308*/ 	.word	0x000000ff
        /*030c*/ 	.word	0x00000108
        /*0310*/ 	.short	0x0100
        /*0312*/ 	.byte	0x07
	.zero		1


	//   ....[35]....
        /*0314*/ 	.word	0x00000970
        /*0318*/ 	.word	0x000000ff
        /*031c*/ 	.word	0x00000120
        /*0320*/ 	.short	0x0100
        /*0322*/ 	.byte	0x07
	.zero		1


	//   ....[36]....
        /*0324*/ 	.word	0x00000980
        /*0328*/ 	.word	0x000000ff
        /*032c*/ 	.word	0x00000110
        /*0330*/ 	.short	0x0100
        /*0332*/ 	.byte	0x07
	.zero		1


	//   ....[37]....
        /*0334*/ 	.word	0x00000990
        /*0338*/ 	.word	0x000000ff
        /*033c*/ 	.word	0x00000128
        /*0340*/ 	.short	0x0100
        /*0342*/ 	.byte	0x07
	.zero		1


	//   ....[38]....
        /*0344*/ 	.word	0x00000a80
        /*0348*/ 	.word	0x000000ff
        /*034c*/ 	.word	0x00000130
        /*0350*/ 	.short	0x0100
        /*0352*/ 	.byte	0x05
	.zero		1


	//   ....[39]....
        /*0354*/ 	.word	0x00000a90
        /*0358*/ 	.word	0x000000ff
        /*035c*/ 	.word	0x00000138
        /*0360*/ 	.short	0x0100
        /*0362*/ 	.byte	0x05
	.zero		1


	//   ....[40]....
        /*0364*/ 	.word	0x00000bd0
        /*0368*/ 	.word	0x000000ff
        /*036c*/ 	.word	0x00000140
        /*0370*/ 	.short	0x0100
        /*0372*/ 	.byte	0x05
	.zero		1


	//   ....[41]....
        /*0374*/ 	.word	0x00000be0
        /*0378*/ 	.word	0x000000ff
        /*037c*/ 	.word	0x00000148
        /*0380*/ 	.short	0x0100
        /*0382*/ 	.byte	0x05
	.zero		1


	//   ....[42]....
        /*0384*/ 	.word	0x00000d10
        /*0388*/ 	.word	0x000000ff
        /*038c*/ 	.word	0x00000150
        /*0390*/ 	.short	0x0100
        /*0392*/ 	.byte	0x07
	.zero		1


	//   ....[43]....
        /*0394*/ 	.word	0x00000d20
        /*0398*/ 	.word	0x000000ff
        /*039c*/ 	.word	0x00000160
        /*03a0*/ 	.short	0x0100
        /*03a2*/ 	.byte	0x07
	.zero		1


	//   ....[44]....
        /*03a4*/ 	.word	0x00000d30
        /*03a8*/ 	.word	0x000000ff
        /*03ac*/ 	.word	0x00000158
        /*03b0*/ 	.short	0x0100
        /*03b2*/ 	.byte	0x07
	.zero		1


	//   ....[45]....
        /*03b4*/ 	.word	0x00000d40
        /*03b8*/ 	.word	0x000000ff
        /*03bc*/ 	.word	0x00000168
        /*03c0*/ 	.short	0x0100
        /*03c2*/ 	.byte	0x07
	.zero		1


	//   ....[46]....
        /*03c4*/ 	.word	0x00001680
        /*03c8*/ 	.word	0x000000ff
        /*03cc*/ 	.word	0x00000080
        /*03d0*/ 	.short	0x010a
        /*03d2*/ 	.byte	0x04
	.zero		1


	//   ....[47]....
        /*03d4*/ 	.word	0x00001940
        /*03d8*/ 	.word	0x000000ff
        /*03dc*/ 	.word	0x00000080
        /*03e0*/ 	.short	0x010a
        /*03e2*/ 	.byte	0x09
	.zero		1


	//   ....[48]....
        /*03e4*/ 	.word	0x00001ab0
        /*03e8*/ 	.word	0x000000ff
        /*03ec*/ 	.word	0x00000080
        /*03f0*/ 	.short	0x010a
        /*03f2*/ 	.byte	0x08
	.zero		1


	//   ....[49]....
        /*03f4*/ 	.word	0x00001c70
        /*03f8*/ 	.word	0x000000ff
        /*03fc*/ 	.word	0x00000138
        /*0400*/ 	.short	0x0101
        /*0402*/ 	.byte	0x16
	.zero		1


	//   ....[50]....
        /*0404*/ 	.word	0x00001ca0
        /*0408*/ 	.word	0x000000ff
        /*040c*/ 	.word	0x00000080
        /*0410*/ 	.short	0x010a
        /*0412*/ 	.byte	0x04
	.zero		1


	//   ....[51]....
        /*0414*/ 	.word	0x00001f40
        /*0418*/ 	.word	0x000000ff
        /*041c*/ 	.word	0x00000080
        /*0420*/ 	.short	0x010a
        /*0422*/ 	.byte	0x09
	.zero		1


	//   ....[52]....
        /*0424*/ 	.word	0x000020b0
        /*0428*/ 	.word	0x000000ff
        /*042c*/ 	.word	0x00000080
        /*0430*/ 	.short	0x010a
        /*0432*/ 	.byte	0x08
	.zero		1


	//   ....[53]....
        /*0434*/ 	.word	0x000022b0
        /*0438*/ 	.word	0x000000ff
        /*043c*/ 	.word	0x00000140
        /*0440*/ 	.short	0x010a
        /*0442*/ 	.byte	0x16
	.zero		1


	//   ....[54]....
        /*0444*/ 	.word	0x00002370
        /*0448*/ 	.word	0x000000ff
        /*044c*/ 	.word	0x00000000
        /*0450*/ 	.short	0x0101
        /*0452*/ 	.byte	0x04
	.zero		1


	//   ....[55]....
        /*0454*/ 	.word	0x00002870
        /*0458*/ 	.word	0x000000ff
        /*045c*/ 	.word	0x00000000
        /*0460*/ 	.short	0x010a
        /*0462*/ 	.byte	0x04
	.zero		1


	//   ....[56]....
        /*0464*/ 	.word	0x00002910
        /*0468*/ 	.word	0x000000ff
        /*046c*/ 	.word	0x00000000
        /*0470*/ 	.short	0x010a
        /*0472*/ 	.byte	0x04
	.zero		1


	//   ....[57]....
        /*0474*/ 	.word	0x000029b0
        /*0478*/ 	.word	0x000000ff
        /*047c*/ 	.word	0x00000000
        /*0480*/ 	.short	0x010a
        /*0482*/ 	.byte	0x04
	.zero		1


	//   ....[58]....
        /*0484*/ 	.word	0x00002a50
        /*0488*/ 	.word	0x000000ff
        /*048c*/ 	.word	0x00000000
        /*0490*/ 	.short	0x010a
        /*0492*/ 	.byte	0x04
	.zero		1


	//   ....[59]....
        /*0494*/ 	.word	0x00002af0
        /*0498*/ 	.word	0x000000ff
        /*049c*/ 	.word	0x00000000
        /*04a0*/ 	.short	0x010a
        /*04a2*/ 	.byte	0x04
	.zero		1


	//   ....[60]....
        /*04a4*/ 	.word	0x00002b90
        /*04a8*/ 	.word	0x000000ff
        /*04ac*/ 	.word	0x00000000
        /*04b0*/ 	.short	0x010a
        /*04b2*/ 	.byte	0x04
	.zero		1


	//   ....[61]....
        /*04b4*/ 	.word	0x00002c30
        /*04b8*/ 	.word	0x000000ff
        /*04bc*/ 	.word	0x00000000
        /*04c0*/ 	.short	0x010a
        /*04c2*/ 	.byte	0x04
	.zero		1


	//   ....[62]....
        /*04c4*/ 	.word	0x00002cd0
        /*04c8*/ 	.word	0x000000ff
        /*04cc*/ 	.word	0x00000000
        /*04d0*/ 	.short	0x010a
        /*04d2*/ 	.byte	0x04
	.zero		1


	//   ....[63]....
        /*04d4*/ 	.word	0x00002d70
        /*04d8*/ 	.word	0x000000ff
        /*04dc*/ 	.word	0x00000000
        /*04e0*/ 	.short	0x010a
        /*04e2*/ 	.byte	0x04
	.zero		1


	//   ....[64]....
        /*04e4*/ 	.word	0x00002e10
        /*04e8*/ 	.word	0x000000ff
        /*04ec*/ 	.word	0x00000000
        /*04f0*/ 	.short	0x010a
        /*04f2*/ 	.byte	0x04
	.zero		1


	//   ....[65]....
        /*04f4*/ 	.word	0x00002eb0
        /*04f8*/ 	.word	0x000000ff
        /*04fc*/ 	.word	0x00000000
        /*0500*/ 	.short	0x010a
        /*0502*/ 	.byte	0x04
	.zero		1


	//   ....[66]....
        /*0504*/ 	.word	0x00002f50
        /*0508*/ 	.word	0x000000ff
        /*050c*/ 	.word	0x00000000
        /*0510*/ 	.short	0x010a
        /*0512*/ 	.byte	0x04
	.zero		1


	//   ....[67]....
        /*0514*/ 	.word	0x00002ff0
        /*0518*/ 	.word	0x000000ff
        /*051c*/ 	.word	0x00000000
        /*0520*/ 	.short	0x010a
        /*0522*/ 	.byte	0x04
	.zero		1


	//   ....[68]....
        /*0524*/ 	.word	0x00003090
        /*0528*/ 	.word	0x000000ff
        /*052c*/ 	.word	0x00000000
        /*0530*/ 	.short	0x010a
        /*0532*/ 	.byte	0x04
	.zero		1


	//   ....[69]....
        /*0534*/ 	.word	0x00003130
        /*0538*/ 	.word	0x000000ff
        /*053c*/ 	.word	0x00000000
        /*0540*/ 	.short	0x010a
        /*0542*/ 	.byte	0x04
	.zero		1


	//   ....[70]....
        /*0544*/ 	.word	0x000031e0
        /*0548*/ 	.word	0x00000000
        /*054c*/ 	.word	0x00000000
        /*0550*/ 	.short	0x010a
        /*0552*/ 	.byte	0xff
	.zero		1


	//   ....[71]....
        /*0554*/ 	.word	0x00003310
        /*0558*/ 	.word	0x000000ff
        /*055c*/ 	.word	0x00000148
        /*0560*/ 	.short	0x010a
        /*0562*/ 	.byte	0x2d
	.zero		1


	//   ....[72]....
        /*0564*/ 	.word	0x000033b0
        /*0568*/ 	.word	0x000000ff
        /*056c*/ 	.word	0x00000140
        /*0570*/ 	.short	0x010a
        /*0572*/ 	.byte	0x2d
	.zero		1


	//   ....[73]....
        /*0574*/ 	.word	0x00003450
        /*0578*/ 	.word	0x000000ff
        /*057c*/ 	.word	0x00000000
        /*0580*/ 	.short	0x0101
        /*0582*/ 	.byte	0x06
	.zero		1


	//   ....[74]....
        /*0584*/ 	.word	0x00003490
        /*0588*/ 	.word	0x000000ff
        /*058c*/ 	.word	0x00000148
        /*0590*/ 	.short	0x0106
        /*0592*/ 	.byte	0x2d
	.zero		1


	//   ....[75]....
        /*0594*/ 	.word	0x000034d0
        /*0598*/ 	.word	0x00000000
        /*059c*/ 	.word	0x00000148
        /*05a0*/ 	.short	0x010a
        /*05a2*/ 	.byte	0xff
	.zero		1


	//   ....[76]....
        /*05a4*/ 	.word	0x000039e0
        /*05a8*/ 	.word	0x000000ff
        /*05ac*/ 	.word	0x00000140
        /*05b0*/ 	.short	0x010a
        /*05b2*/ 	.byte	0x06
	.zero		1


	//   ....[77]....
        /*05b4*/ 	.word	0x00003a90
        /*05b8*/ 	.word	0x000000ff
        /*05bc*/ 	.word	0x00000000
        /*05c0*/ 	.short	0x0101
        /*05c2*/ 	.byte	0x05
	.zero		1


	//   ....[78]....
        /*05c4*/ 	.word	0x00003aa0
        /*05c8*/ 	.word	0x000000ff
        /*05cc*/ 	.word	0x00000160
        /*05d0*/ 	.short	0x010a
        /*05d2*/ 	.byte	0x08
	.zero		1


	//   ....[79]....
        /*05d4*/ 	.word	0x00003b60
        /*05d8*/ 	.word	0x000000ff
        /*05dc*/ 	.word	0x00000000
        /*05e0*/ 	.short	0x010a
        /*05e2*/ 	.byte	0x04
	.zero		1


	//   ....[80]....
        /*05e4*/ 	.word	0x00003ba0
        /*05e8*/ 	.word	0x000000ff
        /*05ec*/ 	.word	0x00000000
        /*05f0*/ 	.short	0x010a
        /*05f2*/ 	.byte	0x07
	.zero		1


	//   ....[81]....
        /*05f4*/ 	.word	0x00003cd0
        /*05f8*/ 	.word	0x000000ff
        /*05fc*/ 	.word	0x00000000
        /*0600*/ 	.short	0x010a
        /*0602*/ 	.byte	0x04
	.zero		1


	//   ....[82]....
        /*0604*/ 	.word	0x00003f20
        /*0608*/ 	.word	0x000000ff
        /*060c*/ 	.word	0x00000000
        /*0610*/ 	.short	0x010a
        /*0612*/ 	.byte	0x05
	.zero		1


	//   ....[83]....
        /*0614*/ 	.word	0x00003fb0
        /*0618*/ 	.word	0x000000ff
        /*061c*/ 	.word	0x00000000
        /*0620*/ 	.short	0x010a
        /*0622*/ 	.byte	0x07
	.zero		1


	//   ....[84]....
        /*0624*/ 	.word	0x00004450
        /*0628*/ 	.word	0x000000ff
        /*062c*/ 	.word	0x00000140
        /*0630*/ 	.short	0x010a
        /*0632*/ 	.byte	0x07
	.zero		1


	//   ....[85]....
        /*0634*/ 	.word	0x000044f0
        /*0638*/ 	.word	0x000000ff
        /*063c*/ 	.word	0x00000000
        /*0640*/ 	.short	0x0101
        /*0642*/ 	.byte	0x06
	.zero		1


	//   ....[86]....
        /*0644*/ 	.word	0x00004810
        /*0648*/ 	.word	0x000000ff
        /*064c*/ 	.word	0x00000138
        /*0650*/ 	.short	0x010a
        /*0652*/ 	.byte	0x07
	.zero		1


	//   ....[87]....
        /*0654*/ 	.word	0x00004a30
        /*0658*/ 	.word	0x000000ff
        /*065c*/ 	.word	0x00000118
        /*0660*/ 	.short	0x010a
        /*0662*/ 	.byte	0x11
	.zero		1


	//   ....[88]....
        /*0664*/ 	.word	0x00004d20
        /*0668*/ 	.word	0x000000ff
        /*066c*/ 	.word	0x00000100
        /*0670*/ 	.short	0x010b
        /*0672*/ 	.byte	0x11
	.zero		1


	//   ....[89]....
        /*0674*/ 	.word	0x00004d70
        /*0678*/ 	.word	0x000000ff
        /*067c*/ 	.word	0x00000000
        /*0680*/ 	.short	0x0101
        /*0682*/ 	.byte	0x13
	.zero		1


	//   ....[90]....
        /*0684*/ 	.word	0x00004db0
        /*0688*/ 	.word	0x000000ff
        /*068c*/ 	.word	0x00000118
        /*0690*/ 	.short	0x010a
        /*0692*/ 	.byte	0x0e
	.zero		1


	//   ....[91]....
        /*0694*/ 	.word	0x00004fe0
        /*0698*/ 	.word	0x000000ff
        /*069c*/ 	.word	0x00000100
        /*06a0*/ 	.short	0x010b
        /*06a2*/ 	.byte	0x0e
	.zero		1


	//   ....[92]....
        /*06a4*/ 	.word	0x00005000
        /*06a8*/ 	.word	0x000000ff
        /*06ac*/ 	.word	0x00000000
        /*06b0*/ 	.short	0x0101
        /*06b2*/ 	.byte	0x12
	.zero		1


	//   ....[93]....
        /*06b4*/ 	.word	0x00005060
        /*06b8*/ 	.word	0x000000ff
        /*06bc*/ 	.word	0x00000000
        /*06c0*/ 	.short	0x010a
        /*06c2*/ 	.byte	0x04
	.zero		1


	//   ....[94]....
        /*06c4*/ 	.word	0x00005130
        /*06c8*/ 	.word	0x00000002
        /*06cc*/ 	.word	0x00000000
        /*06d0*/ 	.short	0x010a
        /*06d2*/ 	.byte	0xff
	.zero		1


	//   ....[95]....
        /*06d4*/ 	.word	0x000051a0
        /*06d8*/ 	.word	0x00000004
        /*06dc*/ 	.word	0x00000000
        /*06e0*/ 	.short	0x010a
        /*06e2*/ 	.byte	0xff
	.zero		1


	//   ....[96]....
        /*06e4*/ 	.word	0x00005520
        /*06e8*/ 	.word	0x000000ff
        /*06ec*/ 	.word	0x00000140
        /*06f0*/ 	.short	0x010a
        /*06f2*/ 	.byte	0x34
	.zero		1


	//   ....[97]....
        /*06f4*/ 	.word	0x00005640
        /*06f8*/ 	.word	0x000000ff
        /*06fc*/ 	.word	0x00000000
        /*0700*/ 	.short	0x0101
        /*0702*/ 	.byte	0x04
	.zero		1


	//   ....[98]....
        /*0704*/ 	.word	0x00006050
        /*0708*/ 	.word	0x00000000
        /*070c*/ 	.word	0x00000100
        /*0710*/ 	.short	0x010a
        /*0712*/ 	.byte	0xff
	.zero		1


	//   ....[99]....
        /*0714*/ 	.word	0x00006160
        /*0718*/ 	.word	0x00000041
        /*071c*/ 	.word	0x00000150
        /*0720*/ 	.short	0x010a
        /*0722*/ 	.byte	0xff
	.zero		1


	//   ....[100]....
        /*0724*/ 	.word	0x00006250
        /*0728*/ 	.word	0x00000000
        /*072c*/ 	.word	0x00000100
        /*0730*/ 	.short	0x010a
        /*0732*/ 	.byte	0xff
	.zero		1


	//   ....[101]....
        /*0734*/ 	.word	0x00006380
        /*0738*/ 	.word	0x00000041
        /*073c*/ 	.word	0x00000150
        /*0740*/ 	.short	0x010a
        /*0742*/ 	.byte	0xff
	.zero		1


	//   ....[102]....
        /*0744*/ 	.word	0x00006ee0
        /*0748*/ 	.word	0x00000000
        /*074c*/ 	.word	0x00000000
        /*0750*/ 	.short	0x0101
        /*0752*/ 	.byte	0xff
	.zero		1


	//   ....[103]....
        /*0754*/ 	.word	0x00006ef0
        /*0758*/ 	.word	0x00000003
        /*075c*/ 	.word	0x00000100
        /*0760*/ 	.short	0x010a
        /*0762*/ 	.byte	0xff
	.zero		1


	//   ....[104]....
        /*0764*/ 	.word	0x00006fc0
        /*0768*/ 	.word	0x00000003
        /*076c*/ 	.word	0x00000100
        /*0770*/ 	.short	0x010a
        /*0772*/ 	.byte	0xff
	.zero		1


	//   ....[105]....
        /*0774*/ 	.word	0x00007330
        /*0778*/ 	.word	0x000000ff
        /*077c*/ 	.word	0x00000000
        /*0780*/ 	.short	0x0101
        /*0782*/ 	.byte	0x06
	.zero		1


	//   ....[106]....
        /*0784*/ 	.word	0x00007cb0
        /*0788*/ 	.word	0x00000000
        /*078c*/ 	.word	0x00000000
        /*0790*/ 	.short	0x0101
        /*0792*/ 	.byte	0xff
	.zero		1


	//   ....[107]....
        /*0794*/ 	.word	0x00007ef0
        /*0798*/ 	.word	0x000000ff
        /*079c*/ 	.word	0x00000000
        /*07a0*/ 	.short	0x0101
        /*07a2*/ 	.byte	0x04
	.zero		1


	//   ....[108]....
        /*07a4*/ 	.word	0x00007f20
        /*07a8*/ 	.word	0x00000002
        /*07ac*/ 	.word	0x00000080
        /*07b0*/ 	.short	0x010a
        /*07b2*/ 	.byte	0xff
	.zero		1


	//   ....[109]....
        /*07b4*/ 	.word	0x00007f80
        /*07b8*/ 	.word	0x00000002
        /*07bc*/ 	.word	0x00000080
        /*07c0*/ 	.short	0x010a
        /*07c2*/ 	.byte	0xff
	.zero		1


	//   ....[110]....
        /*07c4*/ 	.word	0x00007fe0
        /*07c8*/ 	.word	0x00000002
        /*07cc*/ 	.word	0x00000140
        /*07d0*/ 	.short	0x010a
        /*07d2*/ 	.byte	0xff
	.zero		1


	//   ....[111]....
        /*07d4*/ 	.word	0x00008040
        /*07d8*/ 	.word	0x00000000
        /*07dc*/ 	.word	0x00000000
        /*07e0*/ 	.short	0x010a
        /*07e2*/ 	.byte	0xff
	.zero		1


	//   ....[112]....
        /*07e4*/ 	.word	0x000080a0
        /*07e8*/ 	.word	0x00000000
        /*07ec*/ 	.word	0x00000000
        /*07f0*/ 	.short	0x010a
        /*07f2*/ 	.byte	0xff
	.zero		1


	//   ....[113]....
        /*07f4*/ 	.word	0x00008100
        /*07f8*/ 	.word	0x00000000
        /*07fc*/ 	.word	0x00000000
        /*0800*/ 	.short	0x010a
        /*0802*/ 	.byte	0xff
	.zero		1


	//   ....[114]....
        /*0804*/ 	.word	0x00008160
        /*0808*/ 	.word	0x00000000
        /*080c*/ 	.word	0x00000000
        /*0810*/ 	.short	0x010a
        /*0812*/ 	.byte	0xff
	.zero		1


	//   ....[115]....
        /*0814*/ 	.word	0x000081c0
        /*0818*/ 	.word	0x00000000
        /*081c*/ 	.word	0x00000000
        /*0820*/ 	.short	0x010a
        /*0822*/ 	.byte	0xff
	.zero		1


	//   ....[116]....
        /*0824*/ 	.word	0x00008220
        /*0828*/ 	.word	0x00000000
        /*082c*/ 	.word	0x00000000
        /*0830*/ 	.short	0x010a
        /*0832*/ 	.byte	0xff
	.zero		1


	//   ....[117]....
        /*0834*/ 	.word	0x00008280
        /*0838*/ 	.word	0x00000000
        /*083c*/ 	.word	0x00000000
        /*0840*/ 	.short	0x010a
        /*0842*/ 	.byte	0xff
	.zero		1


	//   ....[118]....
        /*0844*/ 	.word	0x000082e0
        /*0848*/ 	.word	0x00000000
        /*084c*/ 	.word	0x00000000
        /*0850*/ 	.short	0x010a
        /*0852*/ 	.byte	0xff
	.zero		1


	//   ....[119]....
        /*0854*/ 	.word	0x00008340
        /*0858*/ 	.word	0x00000000
        /*085c*/ 	.word	0x00000000
        /*0860*/ 	.short	0x010a
        /*0862*/ 	.byte	0xff
	.zero		1


	//   ....[120]....
        /*0864*/ 	.word	0x000083a0
        /*0868*/ 	.word	0x00000000
        /*086c*/ 	.word	0x00000000
        /*0870*/ 	.short	0x010a
        /*0872*/ 	.byte	0xff
	.zero		1


	//   ....[121]....
        /*0874*/ 	.word	0x00008400
        /*0878*/ 	.word	0x00000000
        /*087c*/ 	.word	0x00000000
        /*0880*/ 	.short	0x010a
        /*0882*/ 	.byte	0xff
	.zero		1


	//   ....[122]....
        /*0884*/ 	.word	0x00008460
        /*0888*/ 	.word	0x00000000
        /*088c*/ 	.word	0x00000000
        /*0890*/ 	.short	0x010a
        /*0892*/ 	.byte	0xff
	.zero		1


	//   ....[123]....
        /*0894*/ 	.word	0x000084c0
        /*0898*/ 	.word	0x00000000
        /*089c*/ 	.word	0x00000000
        /*08a0*/ 	.short	0x010a
        /*08a2*/ 	.byte	0xff
	.zero		1


	//   ....[124]....
        /*08a4*/ 	.word	0x00008520
        /*08a8*/ 	.word	0x00000000
        /*08ac*/ 	.word	0x00000000
        /*08b0*/ 	.short	0x010a
        /*08b2*/ 	.byte	0xff
	.zero		1


	//   ....[125]....
        /*08b4*/ 	.word	0x00008580
        /*08b8*/ 	.word	0x00000000
        /*08bc*/ 	.word	0x00000000
        /*08c0*/ 	.short	0x010a
        /*08c2*/ 	.byte	0xff
	.zero		1


	//   ....[126]....
        /*08c4*/ 	.word	0x000085e0
        /*08c8*/ 	.word	0x00000004
        /*08cc*/ 	.word	0x00000148
        /*08d0*/ 	.short	0x010a
        /*08d2*/ 	.byte	0xff
	.zero		1


	//   ....[127]....
        /*08d4*/ 	.word	0x00008640
        /*08d8*/ 	.word	0x00000004
        /*08dc*/ 	.word	0x00000140
        /*08e0*/ 	.short	0x010a
        /*08e2*/ 	.byte	0xff
	.zero		1


	//   ....[128]....
        /*08e4*/ 	.word	0x000086a0
        /*08e8*/ 	.word	0x00000000
        /*08ec*/ 	.word	0x00000140
        /*08f0*/ 	.short	0x010a
        /*08f2*/ 	.byte	0xff
	.zero		1


	//   ....[129]....
        /*08f4*/ 	.word	0x00008700
        /*08f8*/ 	.word	0x00000004
        /*08fc*/ 	.word	0x00000160
        /*0900*/ 	.short	0x010a
        /*0902*/ 	.byte	0xff
	.zero		1


	//   ....[130]....
        /*0904*/ 	.word	0x00008760
        /*0908*/ 	.word	0x00000000
        /*090c*/ 	.word	0x00000000
        /*0910*/ 	.short	0x010a
        /*0912*/ 	.byte	0xff
	.zero		1


	//   ....[131]....
        /*0914*/ 	.word	0x000087c0
        /*0918*/ 	.word	0x00000000
        /*091c*/ 	.word	0x00000000
        /*0920*/ 	.short	0x010a
        /*0922*/ 	.byte	0xff
	.zero		1


	//   ....[132]....
        /*0924*/ 	.word	0x00008820
        /*0928*/ 	.word	0x00000000
        /*092c*/ 	.word	0x00000000
        /*0930*/ 	.short	0x010a
        /*0932*/ 	.byte	0xff
	.zero		1


	//   ....[133]....
        /*0934*/ 	.word	0x00008880
        /*0938*/ 	.word	0x00000000
        /*093c*/ 	.word	0x00000140
        /*0940*/ 	.short	0x010a
        /*0942*/ 	.byte	0xff
	.zero		1


	//   ....[134]....
        /*0944*/ 	.word	0x000088e0
        /*0948*/ 	.word	0x00000000
        /*094c*/ 	.word	0x00000138
        /*0950*/ 	.short	0x010a
        /*0952*/ 	.byte	0xff
	.zero		1


	//   ....[135]....
        /*0954*/ 	.word	0x00008940
        /*0958*/ 	.word	0x00000002
        /*095c*/ 	.word	0x00000118
        /*0960*/ 	.short	0x010a
        /*0962*/ 	.byte	0xff
	.zero		1


	//   ....[136]....
        /*0964*/ 	.word	0x000089a0
        /*0968*/ 	.word	0x00000000
        /*096c*/ 	.word	0x00000118
        /*0970*/ 	.short	0x010a
        /*0972*/ 	.byte	0xff
	.zero		1


	//   ....[137]....
        /*0974*/ 	.word	0x00008a00
        /*0978*/ 	.word	0x00000000
        /*097c*/ 	.word	0x00000000
        /*0980*/ 	.short	0x010a
        /*0982*/ 	.byte	0xff
	.zero		1


	//   ....[138]....
        /*0984*/ 	.word	0x00008a50
        /*0988*/ 	.word	0x00000002
        /*098c*/ 	.word	0x00000000
        /*0990*/ 	.short	0x010a
        /*0992*/ 	.byte	0xff
	.zero		1


	//   ....[139]....
        /*0994*/ 	.word	0x00008ab0
        /*0998*/ 	.word	0x00000000
        /*099c*/ 	.word	0x00000140
        /*09a0*/ 	.short	0x010a
        /*09a2*/ 	.byte	0xff
	.zero		1


	//   ....[140]....
        /*09a4*/ 	.word	0x00008b00
        /*09a8*/ 	.word	0x00000000
        /*09ac*/ 	.word	0x00000100
        /*09b0*/ 	.short	0x010a
        /*09b2*/ 	.byte	0xff
	.zero		1


	//   ....[141]....
        /*09b4*/ 	.word	0x00008b50
        /*09b8*/ 	.word	0x00000041
        /*09bc*/ 	.word	0x00000150
        /*09c0*/ 	.short	0x010a
        /*09c2*/ 	.byte	0xff
	.zero		1


	//   ....[142]....
        /*09c4*/ 	.word	0x00008ba0
        /*09c8*/ 	.word	0x00000003
        /*09cc*/ 	.word	0x00000100
        /*09d0*/ 	.short	0x010a
        /*09d2*/ 	.byte	0xff
	.zero		1


	//----- nvinfo : EIATTR_NUM_MBARRIERS
	.align		4
.L_47:
        /*09d4*/ 	.byte	0x03, 0x38
        /*09d6*/ 	.short	0x002e


	//----- nvinfo : EIATTR_EXIT_INSTR_OFFSETS
	.align		4
        /*09d8*/ 	.byte	0x04, 0x1c
        /*09da*/ 	.short	(.L_49 - .L_48)


	//   ....[0]....
.L_48:
        /*09dc*/ 	.word	0x00003210


	//   ....[1]....
        /*09e0*/ 	.word	0x000034a0


	//   ....[2]....
        /*09e4*/ 	.word	0x00003500


	//   ....[3]....
        /*09e8*/ 	.word	0x00004220


	//   ....[4]....
        /*09ec*/ 	.word	0x000051d0


	//   ....[5]....
        /*09f0*/ 	.word	0x00005210


	//   ....[6]....
        /*09f4*/ 	.word	0x00007de0


	//   ....[7]....
        /*09f8*/ 	.word	0x00007e60


	//   ....[8]....
        /*09fc*/ 	.word	0x00007e90


	//   ....[9]....
        /*0a00*/ 	.word	0x00007f00


	//----- nvinfo : EIATTR_MAX_THREADS
	.align		4
.L_49:
        /*0a04*/ 	.byte	0x04, 0x05
        /*0a06*/ 	.short	(.L_51 - .L_50)
.L_50:
        /*0a08*/ 	.word	0x00000100
        /*0a0c*/ 	.word	0x00000001
        /*0a10*/ 	.word	0x00000001


	//----- nvinfo : EIATTR_CRS_STACK_SIZE
	.align		4
.L_51:
        /*0a14*/ 	.byte	0x04, 0x1e
        /*0a16*/ 	.short	(.L_53 - .L_52)
.L_52:
        /*0a18*/ 	.word	0x00000000


	//----- nvinfo : EIATTR_CBANK_PARAM_SIZE
	.align		4
.L_53:
        /*0a1c*/ 	.byte	0x03, 0x19
        /*0a1e*/ 	.short	0x0800


	//----- nvinfo : EIATTR_PARAM_CBANK
	.align		4
        /*0a20*/ 	.byte	0x04, 0x0a
        /*0a22*/ 	.short	(.L_55 - .L_54)
	.align		4
.L_54:
        /*0a24*/ 	.word	index@(.nv.constant0._ZN7cutlass13device_kernelINS_4conv6kernel13ConvUniversalINS1_16ConvProblemShapeILNS1_8OperatorE0ELi2EEENS1_10collective14CollectiveConvINS1_47MainloopSm100TmaUmmaWarpSpecializedImplicitGemmILS5_0ELi16ELi2ELi1ELi2EN4cute5tupleIJNSA_1CILi1EEESD_SD_EEEEENSB_IJNSC_ILi128EEENSC_ILi64EEENSB_IJNSC_ILi32EEEEEEEEENS_10bfloat16_tESL_NSA_8TiledMMAINSA_8MMA_AtomIJNSA_20SM100_MMA_F16BF16_SSISL_SL_fLi128ELi64ELNSA_4UMMA5MajorE0ELSQ_0ELNSP_7ScaleInE0ELSR_0EEEEEENSA_6LayoutISE_NSB_IJNSC_ILi0EEESV_SV_EEEEENSB_IJNSA_10UnderscoreESY_SY_EEEEENS7_6detail27Sm100ImplicitGemmTileTraitsINSA_20SM90_TMA_LOAD_IM2COLENSA_14ComposedLayoutINSA_7SwizzleILi2ELi4ELi3EEENSA_18smem_ptr_flag_bitsILi16EEENSU_INSB_IJNSC_ILi8EEESI_EEENSB_IJSI_SD_EEEEEEEvEENS12_INSA_13SM90_TMA_LOADES1D_vEEEENS_8epilogue10collective18CollectiveEpilogueINS1I_23Sm100TmaWarpSpecializedILi3ELi2ELi32ELb1ELb0EEEJSK_NSB_IJNSU_ISG_SD_EENSU_ISI_SD_EEEEESL_NSB_IJNSB_IJlllEEESD_SV_EEESL_S1R_NS1I_6fusion15FusionCallbacksIS1M_NS1S_17LinearCombinationISL_fSL_fLNS_15FloatRoundStyleE2EEESK_S1P_JEEENSA_5SM1004TMEM4LOAD26SM100_TMEM_LOAD_32dp32b32xES13_S1D_NSA_39AutoVectorizingCopyWithAssumedAlignmentILi128EEENSA_21SM90_TMA_STORE_IM2COLES1D_S23_S23_EEEvvEEEEvNT_6ParamsE)
        /*0a28*/ 	.short	0x0380
        /*0a2a*/ 	.short	0x0800


	//----- nvinfo : EIATTR_SW_WAR
	.align		4
.L_55:
        /*0a2c*/ 	.byte	0x04, 0x36
        /*0a2e*/ 	.short	(.L_57 - .L_56)
.L_56:
        /*0a30*/ 	.word	0x00000008
.L_57:


//--------------------- .nv.callgraph             --------------------------
	.section	.nv.callgraph,"",@"SHT_CUDA_CALLGRAPH"
	.align	4
	.sectionentsize	8
	.align		4
        /*0000*/ 	.word	0x00000000
	.align		4
        /*0004*/ 	.word	0xffffffff
	.align		4
        /*0008*/ 	.word	index@(_ZN7cutlass13device_kernelINS_4conv6kernel13ConvUniversalINS1_16ConvProblemShapeILNS1_8OperatorE0ELi2EEENS1_10collective14CollectiveConvINS1_47MainloopSm100TmaUmmaWarpSpecializedImplicitGemmILS5_0ELi16ELi2ELi1ELi2EN4cute5tupleIJNSA_1CILi1EEESD_SD_EEEEENSB_IJNSC_ILi128EEENSC_ILi64EEENSB_IJNSC_ILi32EEEEEEEEENS_10bfloat16_tESL_NSA_8TiledMMAINSA_8MMA_AtomIJNSA_20SM100_MMA_F16BF16_SSISL_SL_fLi128ELi64ELNSA_4UMMA5MajorE0ELSQ_0ELNSP_7ScaleInE0ELSR_0EEEEEENSA_6LayoutISE_NSB_IJNSC_ILi0EEESV_SV_EEEEENSB_IJNSA_10UnderscoreESY_SY_EEEEENS7_6detail27Sm100ImplicitGemmTileTraitsINSA_20SM90_TMA_LOAD_IM2COLENSA_14ComposedLayoutINSA_7SwizzleILi2ELi4ELi3EEENSA_18smem_ptr_flag_bitsILi16EEENSU_INSB_IJNSC_ILi8EEESI_EEENSB_IJSI_SD_EEEEEEEvEENS12_INSA_13SM90_TMA_LOADES1D_vEEEENS_8epilogue10collective18CollectiveEpilogueINS1I_23Sm100TmaWarpSpecializedILi3ELi2ELi32ELb1ELb0EEEJSK_NSB_IJNSU_ISG_SD_EENSU_ISI_SD_EEEEESL_NSB_IJNSB_IJlllEEESD_SV_EEESL_S1R_NS1I_6fusion15FusionCallbacksIS1M_NS1S_17LinearCombinationISL_fSL_fLNS_15FloatRoundStyleE2EEESK_S1P_JEEENSA_5SM1004TMEM4LOAD26SM100_TMEM_LOAD_32dp32b32xES13_S1D_NSA_39AutoVectorizingCopyWithAssumedAlignmentILi128EEENSA_21SM90_TMA_STORE_IM2COLES1D_S23_S23_EEEvvEEEEvNT_6ParamsE)
	.align		4
        /*000c*/ 	.word	index@(__assertfail)
	.align		4
        /*0010*/ 	.word	0x00000000
	.align		4
        /*0014*/ 	.word	0xfffffffe
	.align		4
        /*0018*/ 	.word	0x00000000
	.align		4
        /*001c*/ 	.word	0xfffffffd
	.align		4
        /*0020*/ 	.word	0x00000000
	.align		4
        /*0024*/ 	.word	0xfffffffc


//--------------------- .nv.constant4             --------------------------
	.section	.nv.constant4,"a",@progbits
	.align	8
	.align		8
.nv.constant4:
        /*0000*/ 	.dword	__assertfail
	.align		8
        /*0008*/ 	.dword	__unnamed_1
	.align		8
        /*0010*/ 	.dword	__unnamed_2
	.align		8
        /*0018*/ 	.dword	_ZN39_INTERNAL_ecb27cfc_4_k_cu_77ef96a1_30434cuda3std3__45__cpo5beginE
	.align		8
        /*0020*/ 	.dword	_ZN39_INTERNAL_ecb27cfc_4_k_cu_77ef96a1_30434cuda3std3__45__cpo3endE
	.align		8
        /*0028*/ 	.dword	_ZN39_INTERNAL_ecb27cfc_4_k_cu_77ef96a1_30434cuda3std3__45__cpo6cbeginE
	.align		8
        /*0030*/ 	.dword	_ZN39_INTERNAL_ecb27cfc_4_k_cu_77ef96a1_30434cuda3std3__45__cpo4cendE
	.align		8
        /*0038*/ 	.dword	_ZN39_INTERNAL_ecb27cfc_4_k_cu_77ef96a1_30434cuda3std3__441_GLOBAL__N__ecb27cfc_4_k_cu_77ef96a1_30436ignoreE
	.align		8
        /*0040*/ 	.dword	_ZN39_INTERNAL_ecb27cfc_4_k_cu_77ef96a1_30434cuda3std3__419piecewise_constructE
	.align		8
        /*0048*/ 	.dword	_ZN39_INTERNAL_ecb27cfc_4_k_cu_77ef96a1_30434cuda3std3__48in_placeE
	.align		8
        /*0050*/ 	.dword	_ZN39_INTERNAL_ecb27cfc_4_k_cu_77ef96a1_30434cuda3std6ranges3__45__cpo4swapE
	.align		8
        /*0058*/ 	.dword	_ZN39_INTERNAL_ecb27cfc_4_k_cu_77ef96a1_30434cuda3std6ranges3__45__cpo9iter_moveE
	.align		8
        /*0060*/ 	.dword	_ZN39_INTERNAL_ecb27cfc_4_k_cu_77ef96a1_30434cute7productE
	.align		8
        /*0068*/ 	.dword	_ZN39_INTERNAL_ecb27cfc_4_k_cu_77ef96a1_30434cute1_E
	.align		8
        /*0070*/ 	.dword	$str$27
	.align		8
        /*0078*/ 	.dword	$str$28
	.align		8
        /*0080*/ 	.dword	$str$29
	.align		8
        /*0088*/ 	.dword	$str$30


//--------------------- .text._ZN7cutlass13device_kernelINS_4conv6kernel13ConvUniversalINS1_16ConvProblemShapeILNS1_8OperatorE0ELi2EEENS1_10collective14CollectiveConvINS1_47MainloopSm100TmaUmmaWarpSpecializedImplicitGemmILS5_0ELi16ELi2ELi1ELi2EN4cute5tupleIJNSA_1CILi1EEESD_SD_EEEEENSB_IJNSC_ILi128EEENSC_ILi64EEENSB_IJNSC_ILi32EEEEEEEEENS_10bfloat16_tESL_NSA_8TiledMMAINSA_8MMA_AtomIJNSA_20SM100_MMA_F16BF16_SSISL_SL_fLi128ELi64ELNSA_4UMMA5MajorE0ELSQ_0ELNSP_7ScaleInE0ELSR_0EEEEEENSA_6LayoutISE_NSB_IJNSC_ILi0EEESV_SV_EEEEENSB_IJNSA_10UnderscoreESY_SY_EEEEENS7_6detail27Sm100ImplicitGemmTileTraitsINSA_20SM90_TMA_LOAD_IM2COLENSA_14ComposedLayoutINSA_7SwizzleILi2ELi4ELi3EEENSA_18smem_ptr_flag_bitsILi16EEENSU_INSB_IJNSC_ILi8EEESI_EEENSB_IJSI_SD_EEEEEEEvEENS12_INSA_13SM90_TMA_LOADES1D_vEEEENS_8epilogue10collective18CollectiveEpilogueINS1I_23Sm100TmaWarpSpecializedILi3ELi2ELi32ELb1ELb0EEEJSK_NSB_IJNSU_ISG_SD_EENSU_ISI_SD_EEEEESL_NSB_IJNSB_IJlllEEESD_SV_EEESL_S1R_NS1I_6fusion15FusionCallbacksIS1M_NS1S_17LinearCombinationISL_fSL_fLNS_15FloatRoundStyleE2EEESK_S1P_JEEENSA_5SM1004TMEM4LOAD26SM100_TMEM_LOAD_32dp32b32xES13_S1D_NSA_39AutoVectorizingCopyWithAssumedAlignmentILi128EEENSA_21SM90_TMA_STORE_IM2COLES1D_S23_S23_EEEvvEEEEvNT_6ParamsE --------------------------
	.section	.text._ZN7cutlass13device_kernelINS_4conv6kernel13ConvUniversalINS1_16ConvProblemShapeILNS1_8OperatorE0ELi2EEENS1_10collective14CollectiveConvINS1_47MainloopSm100TmaUmmaWarpSpecializedImplicitGemmILS5_0ELi16ELi2ELi1ELi2EN4cute5tupleIJNSA_1CILi1EEESD_SD_EEEEENSB_IJNSC_ILi128EEENSC_ILi64EEENSB_IJNSC_ILi32EEEEEEEEENS_10bfloat16_tESL_NSA_8TiledMMAINSA_8MMA_AtomIJNSA_20SM100_MMA_F16BF16_SSISL_SL_fLi128ELi64ELNSA_4UMMA5MajorE0ELSQ_0ELNSP_7ScaleInE0ELSR_0EEEEEENSA_6LayoutISE_NSB_IJNSC_ILi0EEESV_SV_EEEEENSB_IJNSA_10UnderscoreESY_SY_EEEEENS7_6detail27Sm100ImplicitGemmTileTraitsINSA_20SM90_TMA_LOAD_IM2COLENSA_14ComposedLayoutINSA_7SwizzleILi2ELi4ELi3EEENSA_18smem_ptr_flag_bitsILi16EEENSU_INSB_IJNSC_ILi8EEESI_EEENSB_IJSI_SD_EEEEEEEvEENS12_INSA_13SM90_TMA_LOADES1D_vEEEENS_8epilogue10collective18CollectiveEpilogueINS1I_23Sm100TmaWarpSpecializedILi3ELi2ELi32ELb1ELb0EEEJSK_NSB_IJNSU_ISG_SD_EENSU_ISI_SD_EEEEESL_NSB_IJNSB_IJlllEEESD_SV_EEESL_S1R_NS1I_6fusion15FusionCallbacksIS1M_NS1S_17LinearCombinationISL_fSL_fLNS_15FloatRoundStyleE2EEESK_S1P_JEEENSA_5SM1004TMEM4LOAD26SM100_TMEM_LOAD_32dp32b32xES13_S1D_NSA_39AutoVectorizingCopyWithAssumedAlignmentILi128EEENSA_21SM90_TMA_STORE_IM2COLES1D_S23_S23_EEEvvEEEEvNT_6ParamsE,"ax",@progbits
	.align	128
.text._ZN7cutlass13device_kernelINS_4conv6kernel13ConvUniversalINS1_16ConvProblemShapeILNS1_8OperatorE0ELi2EEENS1_10collective14CollectiveConvINS1_47MainloopSm100TmaUmmaWarpSpecializedImplicitGemmILS5_0ELi16ELi2ELi1ELi2EN4cute5tupleIJNSA_1CILi1EEESD_SD_EEEEENSB_IJNSC_ILi128EEENSC_ILi64EEENSB_IJNSC_ILi32EEEEEEEEENS_10bfloat16_tESL_NSA_8TiledMMAINSA_8MMA_AtomIJNSA_20SM100_MMA_F16BF16_SSISL_SL_fLi128ELi64ELNSA_4UMMA5MajorE0ELSQ_0ELNSP_7ScaleInE0ELSR_0EEEEEENSA_6LayoutISE_NSB_IJNSC_ILi0EEESV_SV_EEEEENSB_IJNSA_10UnderscoreESY_SY_EEEEENS7_6detail27Sm100ImplicitGemmTileTraitsINSA_20SM90_TMA_LOAD_IM2COLENSA_14ComposedLayoutINSA_7SwizzleILi2ELi4ELi3EEENSA_18smem_ptr_flag_bitsILi16EEENSU_INSB_IJNSC_ILi8EEESI_EEENSB_IJSI_SD_EEEEEEEvEENS12_INSA_13SM90_TMA_LOADES1D_vEEEENS_8epilogue10collective18CollectiveEpilogueINS1I_23Sm100TmaWarpSpecializedILi3ELi2ELi32ELb1ELb0EEEJSK_NSB_IJNSU_ISG_SD_EENSU_ISI_SD_EEEEESL_NSB_IJNSB_IJlllEEESD_SV_EEESL_S1R_NS1I_6fusion15FusionCallbacksIS1M_NS1S_17LinearCombinationISL_fSL_fLNS_15FloatRoundStyleE2EEESK_S1P_JEEENSA_5SM1004TMEM4LOAD26SM100_TMEM_LOAD_32dp32b32xES13_S1D_NSA_39AutoVectorizingCopyWithAssumedAlignmentILi128EEENSA_21SM90_TMA_STORE_IM2COLES1D_S23_S23_EEEvvEEEEvNT_6ParamsE:
        .type           _ZN7cutlass13device_kernelINS_4conv6kernel13ConvUniversalINS1_16ConvProblemShapeILNS1_8OperatorE0ELi2EEENS1_10collective14CollectiveConvINS1_47MainloopSm100TmaUmmaWarpSpecializedImplicitGemmILS5_0ELi16ELi2ELi1ELi2EN4cute5tupleIJNSA_1CILi1EEESD_SD_EEEEENSB_IJNSC_ILi128EEENSC_ILi64EEENSB_IJNSC_ILi32EEEEEEEEENS_10bfloat16_tESL_NSA_8TiledMMAINSA_8MMA_AtomIJNSA_20SM100_MMA_F16BF16_SSISL_SL_fLi128ELi64ELNSA_4UMMA5MajorE0ELSQ_0ELNSP_7ScaleInE0ELSR_0EEEEEENSA_6LayoutISE_NSB_IJNSC_ILi0EEESV_SV_EEEEENSB_IJNSA_10UnderscoreESY_SY_EEEEENS7_6detail27Sm100ImplicitGemmTileTraitsINSA_20SM90_TMA_LOAD_IM2COLENSA_14ComposedLayoutINSA_7SwizzleILi2ELi4ELi3EEENSA_18smem_ptr_flag_bitsILi16EEENSU_INSB_IJNSC_ILi8EEESI_EEENSB_IJSI_SD_EEEEEEEvEENS12_INSA_13SM90_TMA_LOADES1D_vEEEENS_8epilogue10collective18CollectiveEpilogueINS1I_23Sm100TmaWarpSpecializedILi3ELi2ELi32ELb1ELb0EEEJSK_NSB_IJNSU_ISG_SD_EENSU_ISI_SD_EEEEESL_NSB_IJNSB_IJlllEEESD_SV_EEESL_S1R_NS1I_6fusion15FusionCallbacksIS1M_NS1S_17LinearCombinationISL_fSL_fLNS_15FloatRoundStyleE2EEESK_S1P_JEEENSA_5SM1004TMEM4LOAD26SM100_TMEM_LOAD_32dp32b32xES13_S1D_NSA_39AutoVectorizingCopyWithAssumedAlignmentILi128EEENSA_21SM90_TMA_STORE_IM2COLES1D_S23_S23_EEEvvEEEEvNT_6ParamsE,@function
        .size           _ZN7cutlass13device_kernelINS_4conv6kernel13ConvUniversalINS1_16ConvProblemShapeILNS1_8OperatorE0ELi2EEENS1_10collective14CollectiveConvINS1_47MainloopSm100TmaUmmaWarpSpecializedImplicitGemmILS5_0ELi16ELi2ELi1ELi2EN4cute5tupleIJNSA_1CILi1EEESD_SD_EEEEENSB_IJNSC_ILi128EEENSC_ILi64EEENSB_IJNSC_ILi32EEEEEEEEENS_10bfloat16_tESL_NSA_8TiledMMAINSA_8MMA_AtomIJNSA_20SM100_MMA_F16BF16_SSISL_SL_fLi128ELi64ELNSA_4UMMA5MajorE0ELSQ_0ELNSP_7ScaleInE0ELSR_0EEEEEENSA_6LayoutISE_NSB_IJNSC_ILi0EEESV_SV_EEEEENSB_IJNSA_10UnderscoreESY_SY_EEEEENS7_6detail27Sm100ImplicitGemmTileTraitsINSA_20SM90_TMA_LOAD_IM2COLENSA_14ComposedLayoutINSA_7SwizzleILi2ELi4ELi3EEENSA_18smem_ptr_flag_bitsILi16EEENSU_INSB_IJNSC_ILi8EEESI_EEENSB_IJSI_SD_EEEEEEEvEENS12_INSA_13SM90_TMA_LOADES1D_vEEEENS_8epilogue10collective18CollectiveEpilogueINS1I_23Sm100TmaWarpSpecializedILi3ELi2ELi32ELb1ELb0EEEJSK_NSB_IJNSU_ISG_SD_EENSU_ISI_SD_EEEEESL_NSB_IJNSB_IJlllEEESD_SV_EEESL_S1R_NS1I_6fusion15FusionCallbacksIS1M_NS1S_17LinearCombinationISL_fSL_fLNS_15FloatRoundStyleE2EEESK_S1P_JEEENSA_5SM1004TMEM4LOAD26SM100_TMEM_LOAD_32dp32b32xES13_S1D_NSA_39AutoVectorizingCopyWithAssumedAlignmentILi128EEENSA_21SM90_TMA_STORE_IM2COLES1D_S23_S23_EEEvvEEEEvNT_6ParamsE,(.L_x_180 - _ZN7cutlass13device_kernelINS_4conv6kernel13ConvUniversalINS1_16ConvProblemShapeILNS1_8OperatorE0ELi2EEENS1_10collective14CollectiveConvINS1_47MainloopSm100TmaUmmaWarpSpecializedImplicitGemmILS5_0ELi16ELi2ELi1ELi2EN4cute5tupleIJNSA_1CILi1EEESD_SD_EEEEENSB_IJNSC_ILi128EEENSC_ILi64EEENSB_IJNSC_ILi32EEEEEEEEENS_10bfloat16_tESL_NSA_8TiledMMAINSA_8MMA_AtomIJNSA_20SM100_MMA_F16BF16_SSISL_SL_fLi128ELi64ELNSA_4UMMA5MajorE0ELSQ_0ELNSP_7ScaleInE0ELSR_0EEEEEENSA_6LayoutISE_NSB_IJNSC_ILi0EEESV_SV_EEEEENSB_IJNSA_10UnderscoreESY_SY_EEEEENS7_6detail27Sm100ImplicitGemmTileTraitsINSA_20SM90_TMA_LOAD_IM2COLENSA_14ComposedLayoutINSA_7SwizzleILi2ELi4ELi3EEENSA_18smem_ptr_flag_bitsILi16EEENSU_INSB_IJNSC_ILi8EEESI_EEENSB_IJSI_SD_EEEEEEEvEENS12_INSA_13SM90_TMA_LOADES1D_vEEEENS_8epilogue10collective18CollectiveEpilogueINS1I_23Sm100TmaWarpSpecializedILi3ELi2ELi32ELb1ELb0EEEJSK_NSB_IJNSU_ISG_SD_EENSU_ISI_SD_EEEEESL_NSB_IJNSB_IJlllEEESD_SV_EEESL_S1R_NS1I_6fusion15FusionCallbacksIS1M_NS1S_17LinearCombinationISL_fSL_fLNS_15FloatRoundStyleE2EEESK_S1P_JEEENSA_5SM1004TMEM4LOAD26SM100_TMEM_LOAD_32dp32b32xES13_S1D_NSA_39AutoVectorizingCopyWithAssumedAlignmentILi128EEENSA_21SM90_TMA_STORE_IM2COLES1D_S23_S23_EEEvvEEEEvNT_6ParamsE)
        .other          _ZN7cutlass13device_kernelINS_4conv6kernel13ConvUniversalINS1_16ConvProblemShapeILNS1_8OperatorE0ELi2EEENS1_10collective14CollectiveConvINS1_47MainloopSm100TmaUmmaWarpSpecializedImplicitGemmILS5_0ELi16ELi2ELi1ELi2EN4cute5tupleIJNSA_1CILi1EEESD_SD_EEEEENSB_IJNSC_ILi128EEENSC_ILi64EEENSB_IJNSC_ILi32EEEEEEEEENS_10bfloat16_tESL_NSA_8TiledMMAINSA_8MMA_AtomIJNSA_20SM100_MMA_F16BF16_SSISL_SL_fLi128ELi64ELNSA_4UMMA5MajorE0ELSQ_0ELNSP_7ScaleInE0ELSR_0EEEEEENSA_6LayoutISE_NSB_IJNSC_ILi0EEESV_SV_EEEEENSB_IJNSA_10UnderscoreESY_SY_EEEEENS7_6detail27Sm100ImplicitGemmTileTraitsINSA_20SM90_TMA_LOAD_IM2COLENSA_14ComposedLayoutINSA_7SwizzleILi2ELi4ELi3EEENSA_18smem_ptr_flag_bitsILi16EEENSU_INSB_IJNSC_ILi8EEESI_EEENSB_IJSI_SD_EEEEEEEvEENS12_INSA_13SM90_TMA_LOADES1D_vEEEENS_8epilogue10collective18CollectiveEpilogueINS1I_23Sm100TmaWarpSpecializedILi3ELi2ELi32ELb1ELb0EEEJSK_NSB_IJNSU_ISG_SD_EENSU_ISI_SD_EEEEESL_NSB_IJNSB_IJlllEEESD_SV_EEESL_S1R_NS1I_6fusion15FusionCallbacksIS1M_NS1S_17LinearCombinationISL_fSL_fLNS_15FloatRoundStyleE2EEESK_S1P_JEEENSA_5SM1004TMEM4LOAD26SM100_TMEM_LOAD_32dp32b32xES13_S1D_NSA_39AutoVectorizingCopyWithAssumedAlignmentILi128EEENSA_21SM90_TMA_STORE_IM2COLES1D_S23_S23_EEEvvEEEEvNT_6ParamsE,@"STO_CUDA_ENTRY STV_DEFAULT"
_ZN7cutlass13device_kernelINS_4conv6kernel13ConvUniversalINS1_16ConvProblemShapeILNS1_8OperatorE0ELi2EEENS1_10collective14CollectiveConvINS1_47MainloopSm100TmaUmmaWarpSpecializedImplicitGemmILS5_0ELi16ELi2ELi1ELi2EN4cute5tupleIJNSA_1CILi1EEESD_SD_EEEEENSB_IJNSC_ILi128EEENSC_ILi64EEENSB_IJNSC_ILi32EEEEEEEEENS_10bfloat16_tESL_NSA_8TiledMMAINSA_8MMA_AtomIJNSA_20SM100_MMA_F16BF16_SSISL_SL_fLi128ELi64ELNSA_4UMMA5MajorE0ELSQ_0ELNSP_7ScaleInE0ELSR_0EEEEEENSA_6LayoutISE_NSB_IJNSC_ILi0EEESV_SV_EEEEENSB_IJNSA_10UnderscoreESY_SY_EEEEENS7_6detail27Sm100ImplicitGemmTileTraitsINSA_20SM90_TMA_LOAD_IM2COLENSA_14ComposedLayoutINSA_7SwizzleILi2ELi4ELi3EEENSA_18smem_ptr_flag_bitsILi16EEENSU_INSB_IJNSC_ILi8EEESI_EEENSB_IJSI_SD_EEEEEEEvEENS12_INSA_13SM90_TMA_LOADES1D_vEEEENS_8epilogue10collective18CollectiveEpilogueINS1I_23Sm100TmaWarpSpecializedILi3ELi2ELi32ELb1ELb0EEEJSK_NSB_IJNSU_ISG_SD_EENSU_ISI_SD_EEEEESL_NSB_IJNSB_IJlllEEESD_SV_EEESL_S1R_NS1I_6fusion15FusionCallbacksIS1M_NS1S_17LinearCombinationISL_fSL_fLNS_15FloatRoundStyleE2EEESK_S1P_JEEENSA_5SM1004TMEM4LOAD26SM100_TMEM_LOAD_32dp32b32xES13_S1D_NSA_39AutoVectorizingCopyWithAssumedAlignmentILi128EEENSA_21SM90_TMA_STORE_IM2COLES1D_S23_S23_EEEvvEEEEvNT_6ParamsE:
[----:B------:R-:W1:Y:S01]  /*0000*/  LDC R1, c[0x0][0x37c] ;  /* 0x0000df00ff017b82 */ /* 0x000e620000000800 */
[----:B------:R-:W2:Y:S07]  /*0010*/  S2R R102, SR_TID.X ;  /* 0x0000000000667919 */ /* 0x000eae0000002100 */
[----:B------:R-:W3:Y:S01]  /*0020*/  LDC.64 R2, c[0x0][0x890] ;  /* 0x00022400ff027b82 */ /* 0x000ee20000000a00 */
[----:B------:R-:W4:Y:S01]  /*0030*/  LDCU.64 UR50, c[0x0][0x358] ;  /* 0x00006b00ff3277ac */ /* 0x000f220008000a00 */
[----:B-1----:R-:W-:Y:S01]  /*0040*/  VIADD R1, R1, 0xfffffff8 ;  /* 0xfffffff801017836 */ /* 0x002fe20000000000 */
[----:B------:R-:W-:-:S02]  /*0050*/  PRMT R92, RZ, 0x7610, R92 ;  /* 0x00007610ff5c7816 */ /* 0x000fc4000000005c */
[----:B------:R-:W-:Y:S02]  /*0060*/  ELECT P2, URZ, PT ;  /* 0x0000000000ff782f */ /* 0x000fe40003840000 */
[----:B---3--:R-:W-:-:S04]  /*0070*/  ISETP.NE.U32.AND P0, PT, R2, RZ, PT ;  /* 0x000000ff0200720c */ /* 0x008fc80003f05070 */
[----:B------:R-:W-:Y:S02]  /*0080*/  ISETP.NE.AND.EX P0, PT, R3, RZ, PT, P0 ;  /* 0x000000ff0300720c */ /* 0x000fe40003f05300 */
[----:B--2---:R-:W-:-:S05]  /*0090*/  SHF.R.U32.HI R100, RZ, 0x5, R102 ;  /* 0x00000005ff647819 */ /* 0x004fca0000011666 */
[----:B------:R-:W1:Y:S02]  /*00a0*/  SHFL.IDX PT, R0, R100, RZ, 0x1f ;  /* 0x00001fff64007589 */ /* 0x000e6400000e0000 */
[----:B-1----:R-:W-:-:S04]  /*00b0*/  R2UR UR6, R0 ;  /* 0x00000000000672ca */ /* 0x002fc800000e0000 */
[----:B----4-:R-:W-:Y:S05]  /*00c0*/  @P0 BRA `(.L_x_0) ;  /* 0x00000000002c0947 */ /* 0x010fea0003800000 */
[----:B------:R-:W1:Y:S02]  /*00d0*/  LDCU.64 UR4, c[0x0][0x888] ;  /* 0x00011100ff0477ac */ /* 0x000e640008000a00 */
[----:B-1----:R-:W-:-:S04]  /*00e0*/  UISETP.NE.U32.AND UP0, UPT, UR4, URZ, UPT ;  /* 0x000000ff0400728c */ /* 0x002fc8000bf05070 */
[----:B------:R-:W-:-:S09]  /*00f0*/  UISETP.NE.AND.EX UP0, UPT, UR5, URZ, UPT, UP0 ;  /* 0x000000ff0500728c */ /* 0x000fd2000bf05300 */
[----:B------:R-:W-:Y:S05]  /*0100*/  BRA.U !UP0, `(.L_x_1) ;  /* 0x0000000108107547 */ /* 0x000fea000b800000 */
[----:B------:R-:W1:Y:S02]  /*0110*/  LDC.64 R4, c[0x0][0x888] ;  /* 0x00022200ff047b82 */ /* 0x000e640000000a00 */
[----:B-1----:R1:W5:Y:S01]  /*0120*/  LDG.E R49, desc[UR50][R4.64] ;  /* 0x0000003204317981 */ /* 0x002362000c1e1900 */
[----:B------:R-:W-:Y:S01]  /*0130*/  HFMA2 R92, -RZ, RZ, 0, 5.9604644775390625e-08 ;  /* 0x00000001ff5c7431 */ /* 0x000fe200000001ff */
[----:B------:R-:W-:Y:S05]  /*0140*/  BRA `(.L_x_0) ;  /* 0x00000000000c7947 */ /* 0x000fea0003800000 */
.L_x_1:
[----:B------:R-:W1:Y:S01]  /*0150*/  LDCU UR4, c[0x0][0x880] ;  /* 0x00011000ff0477ac */ /* 0x000e620008000800 */
[----:B------:R-:W-:Y:S01]  /*0160*/  HFMA2 R92, -RZ, RZ, 0, 5.9604644775390625e-08 ;  /* 0x00000001ff5c7431 */ /* 0x000fe200000001ff */
[----:B-1----:R-:W-:-:S07]  /*0170*/  MOV R49, UR4 ;  /* 0x0000000400317c02 */ /* 0x002fce0008000f00 */
.L_x_0:
[----:B------:R-:W2:Y:S02]  /*0180*/  LDCU.64 UR4, c[0x0][0x8b0] ;  /* 0x00011600ff0477ac */ /* 0x000ea40008000a00 */
[----:B--2---:R-:W-:-:S04]  /*0190*/  UISETP.NE.U32.AND UP0, UPT, UR4, URZ, UPT ;  /* 0x000000ff0400728c */ /* 0x004fc8000bf05070 */
[----:B------:R-:W-:-:S09]  /*01a0*/  UISETP.NE.AND.EX UP0, UPT, UR5, URZ, UPT, UP0 ;  /* 0x000000ff0500728c */ /* 0x000fd2000bf05300 */
[----:B------:R-:W-:Y:S05]  /*01b0*/  BRA.U UP0, `(.L_x_2) ;  /* 0x0000000100247547 */ /* 0x000fea000b800000 */
[----:B------:R-:W2:Y:S02]  /*01c0*/  LDCU.64 UR4, c[0x0][0x8a8] ;  /* 0x00011500ff0477ac */ /* 0x000ea40008000a00 */
[----:B--2---:R-:W-:-:S04]  /*01d0*/  UISETP.NE.U32.AND UP0, UPT, UR4, URZ, UPT ;  /* 0x000000ff0400728c */ /* 0x004fc8000bf05070 */
[----:B------:R-:W-:-:S09]  /*01e0*/  UISETP.NE.AND.EX UP0, UPT, UR5, URZ, UPT, UP0 ;  /* 0x000000ff0500728c */ /* 0x000fd2000bf05300 */
[----:B------:R-:W-:Y:S05]  /*01f0*/  BRA.U !UP0, `(.L_x_3) ;  /* 0x00000001080c7547 */ /* 0x000fea000b800000 */
[----:B-1----:R-:W1:Y:S02]  /*0200*/  LDC.64 R4, c[0x0][0x8a8] ;  /* 0x00022a00ff047b82 */ /* 0x002e640000000a00 */
[----:B-1----:R2:W5:Y:S01]  /*0210*/  LDG.E R47, desc[UR50][R4.64] ;  /* 0x00000032042f7981 */ /* 0x002562000c1e1900 */
[----:B------:R-:W-:Y:S05]  /*0220*/  BRA `(.L_x_2) ;  /* 0x0000000000087947 */ /* 0x000fea0003800000 */
.L_x_3:
[----:B------:R-:W2:Y:S02]  /*0230*/  LDCU UR4, c[0x0][0x8a0] ;  /* 0x00011400ff0477ac */ /* 0x000ea40008000800 */
[----:B--2---:R-:W-:Y:S02]  /*0240*/  MOV R47, UR4 ;  /* 0x00000004002f7c02 */ /* 0x004fe40008000f00 */
.L_x_2:
[----:B-12---:R-:W1:Y:S01]  /*0250*/  LDC.64 R4, c[0x0][0x888] ;  /* 0x00022200ff047b82 */ /* 0x006e620000000a00 */
[----:B------:R-:W-:Y:S01]  /*0260*/  IMAD.U32 R0, RZ, RZ, UR6 ;  /* 0x00000006ff007e24 */ /* 0x000fe2000f8e00ff */
[----:B------:R-:W-:Y:S01]  /*0270*/  ISETP.EQ.U32.AND P4, PT, R2, RZ, PT ;  /* 0x000000ff0200720c */ /* 0x000fe20003f82070 */
[----:B------:R-:W-:Y:S03]  /*0280*/  BSSY.RECONVERGENT B0, `(.L_x_4) ;  /* 0x0000012000007945 */ /* 0x000fe60003800200 */
[----:B------:R-:W-:Y:S02]  /*0290*/  ISETP.NE.OR P1, PT, R0, 0x1, !P2 ;  /* 0x000000010000780c */ /* 0x000fe40005725670 */
[----:B-1----:R-:W-:-:S04]  /*02a0*/  ISETP.NE.U32.AND P0, PT, R4, RZ, PT ;  /* 0x000000ff0400720c */ /* 0x002fc80003f05070 */
[----:B------:R-:W-:-:S13]  /*02b0*/  ISETP.NE.AND.EX P0, PT, R5, RZ, PT, P0 ;  /* 0x000000ff0500720c */ /* 0x000fda0003f05300 */
[----:B------:R-:W-:Y:S01]  /*02c0*/  VOTEU.ANY UP4, P0 ;  /* 0x0000000000ff7886 */ /* 0x000fe20000080100 */
[----:B------:R-:W-:Y:S02]  /*02d0*/  PLOP3.LUT P3, PT, PT, PT, UP4, 0x80, 0x8 ;  /* 0x000000000008781c */ /* 0x000fe40003f6f048 */
[----:B------:R-:W-:Y:S02]  /*02e0*/  ISETP.NE.OR P0, PT, R0, 0x3, !P2 ;  /* 0x000000030000780c */ /* 0x000fe40005705670 */
[----:B------:R-:W-:-:S04]  /*02f0*/  ISETP.EQ.OR.EX P5, PT, R3, RZ, !P3, P4 ;  /* 0x000000ff0300720c */ /* 0x000fc80005fa2740 */
[----:B------:R-:W-:Y:S01]  /*0300*/  P2R R101, PR, RZ, 0x20 ;  /* 0x00000020ff657803 */ /* 0x000fe20000000000 */
[----:B------:R-:W-:Y:S05]  /*0310*/  @P1 BRA `(.L_x_5) ;  /* 0x0000000000201947 */ /* 0x000fea0003800000 */
[----:B------:R-:W1:Y:S02]  /*0320*/  LDCU.64 UR4, c[0x0][0x348] ;  /* 0x00006900ff0477ac */ /* 0x000e640008000a00 */
[----:B-1----:R-:W-:Y:S02]  /*0330*/  UIADD3 UR8, UP1, UPT, UR4, 0x80, URZ ;  /* 0x0000008004087890 */ /* 0x002fe4000ff3e0ff */
[----:B------:R-:W-:Y:S02]  /*0340*/  UIADD3 UR4, UP0, UPT, UR4, 0x180, URZ ;  /* 0x0000018004047890 */ /* 0x000fe4000ff1e0ff */
[----:B------:R-:W-:Y:S02]  /*0350*/  UIADD3.X UR9, UPT, UPT, URZ, UR5, URZ, UP1, !UPT ;  /* 0x00000005ff097290 */ /* 0x000fe40008ffe4ff */
[----:B------:R-:W-:-:S07]  /*0360*/  UIADD3.X UR5, UPT, UPT, URZ, UR5, URZ, UP0, !UPT ;  /* 0x00000005ff057290 */ /* 0x000fce00087fe4ff */
[----:B------:R1:W-:Y:S02]  /*0370*/  UTMACCTL.PF [UR8] ;  /* 0x00000000080079b9 */ /* 0x0003e40008040000 */
[----:B------:R1:W-:Y:S02]  /*0380*/  UTMACCTL.PF [UR4] ;  /* 0x00000000040079b9 */ /* 0x0003e40008040000 */
[----:B-1----:R-:W-:Y:S01]  /*0390*/  NOP ;  /* 0x0000000000007918 */ /* 0x002fe20000000000 */
.L_x_5:
[----:B------:R-:W-:Y:S05]  /*03a0*/  BSYNC.RECONVERGENT B0 ;  /* 0x0000000000007941 */ /* 0x000fea0003800200 */
.L_x_4:
[----:B------:R-:W-:Y:S04]  /*03b0*/  BSSY.RECONVERGENT B0, `(.L_x_6) ;  /* 0x000000a000007945 */ /* 0x000fe80003800200 */
        /* <DEDUP_REMOVED lines=9> */
.L_x_7:
[----:B------:R-:W-:Y:S05]  /*0450*/  BSYNC.RECONVERGENT B0 ;  /* 0x0000000000007941 */ /* 0x000fea0003800200 */
.L_x_6:
[----:B------:R-:W-:Y:S01]  /*0460*/  UPLOP3.LUT UP1, UPT, UPT, UPT, UPT, 0x80, 0x8 ;  /* 0x000000000008789c */ /* 0x000fe20003f2f070 */
[----:B------:R-:W-:Y:S10]  /*0470*/  @!P5 BRA `(.L_x_8) ;  /* 0x000000000024d947 */ /* 0x000ff40003800000 */
[----:B------:R-:W-:Y:S01]  /*0480*/  ISETP.NE.U32.AND P1, PT, R2, RZ, PT ;  /* 0x000000ff0200720c */ /* 0x000fe20003f25070 */
[----:B------:R-:W-:Y:S01]  /*0490*/  USEL UR4, URZ, 0xffffffff, UP4 ;  /* 0xffffffffff047887 */ /* 0x000fe2000a000000 */
[----:B-----5:R-:W-:Y:S02]  /*04a0*/  FSETP.NEU.AND P0, PT, R49, RZ, PT ;  /* 0x000000ff3100720b */ /* 0x020fe40003f0d000 */
[----:B------:R-:W-:-:S11]  /*04b0*/  ISETP.NE.AND.EX P1, PT, R3, RZ, PT, P1 ;  /* 0x000000ff0300720c */ /* 0x000fd60003f25310 */
[----:B------:R-:W-:Y:S02]  /*04c0*/  VOTEU.ANY UP0, P0 ;  /* 0x0000000000ff7886 */ /* 0x000fe40000000100 */
[----:B------:R-:W-:-:S05]  /*04d0*/  VOTEU.ANY UP1, P1 ;  /* 0x0000000000ff7886 */ /* 0x000fca0000820100 */
[----:B------:R-:W-:-:S04]  /*04e0*/  @!UP1 USEL UR4, URZ, 0xffffffff, UP0 ;  /* 0xffffffffff049887 */ /* 0x000fc80008000000 */
[----:B------:R-:W-:-:S04]  /*04f0*/  ULOP3.LUT UR4, UR4, 0x1, URZ, 0xc0, !UPT ;  /* 0x0000000104047892 */ /* 0x000fc8000f8ec0ff */
[----:B------:R-:W-:-:S11]  /*0500*/  UISETP.NE.U32.AND UP1, UPT, UR4, 0x1, UPT ;  /* 0x000000010400788c */ /* 0x000fd6000bf25070 */
.L_x_8:
[----:B------:R-:W1:Y:S01]  /*0510*/  SHFL.IDX PT, R2, R100, RZ, 0x1f ;  /* 0x00001fff64027589 */ /* 0x000e6200000e0000 */
[----:B------:R-:W-:-:S04]  /*0520*/  UISETP.NE.AND UP0, UPT, UR6, 0x2, UPT ;  /* 0x000000020600788c */ /* 0x000fc8000bf05270 */
[----:B------:R-:W-:Y:S01]  /*0530*/  USEL UR15, URZ, 0x1, UP0 ;  /* 0x00000001ff0f7887 */ /* 0x000fe20008000000 */
[----:B-1----:R-:W-:-:S13]  /*0540*/  ISETP.NE.AND P0, PT, R2, RZ, PT ;  /* 0x000000ff0200720c */ /* 0x002fda0003f05270 */
[----:B------:R-:W-:Y:S05]  /*0550*/  @P0 BRA `(.L_x_9) ;  /* 0x0000000000b40947 */ /* 0x000fea0003800000 */
[----:B------:R-:W-:Y:S01]  /*0560*/  ELECT P0, URZ, PT ;  /* 0x0000000000ff782f */ /* 0x000fe20003800000 */
[----:B------:R-:W-:-:S12]  /*0570*/  BSSY.RECONVERGENT B0, `(.L_x_9) ;  /* 0x000002b000007945 */ /* 0x000fd80003800200 */
[----:B------:R-:W-:Y:S05]  /*0580*/  @!P0 BRA `(.L_x_10) ;  /* 0x0000000000a48947 */ /* 0x000fea0003800000 */
[----:B------:R-:W1:Y:S01]  /*0590*/  S2UR UR5, SR_CgaCtaId ;  /* 0x00000000000579c3 */ /* 0x000e620000008800 */
[----:B------:R-:W-:Y:S01]  /*05a0*/  UMOV UR7, 0x400 ;  /* 0x0000040000077882 */ /* 0x000fe20000000000 */
[----:B------:R-:W-:Y:S02]  /*05b0*/  UMOV UR4, 0x1 ;  /* 0x0000000100047882 */ /* 0x000fe40000000000 */
[----:B------:R-:W-:-:S04]  /*05c0*/  UIADD3 UR8, UPT, UPT, -UR4, 0x100000, URZ ;  /* 0x0010000004087890 */ /* 0x000fc8000fffe1ff */
[----:B------:R-:W-:Y:S02]  /*05d0*/  USHF.L.U32 UR9, UR8, 0xb, URZ ;  /* 0x0000000b08097899 */ /* 0x000fe400080006ff */
[----:B------:R-:W-:Y:S02]  /*05e0*/  USHF.L.U32 UR8, UR8, 0x1, URZ ;  /* 0x0000000108087899 */ /* 0x000fe400080006ff */
[----:B-1----:R-:W-:Y:S01]  /*05f0*/  ULEA UR5, UR5, UR7, 0x18 ;  /* 0x0000000705057291 */ /* 0x002fe2000f8ec0ff */
[----:B------:R-:W1:Y:S11]  /*0600*/  FENCE.VIEW.ASYNC.S ;  /* 0x00000000000073c6 */ /* 0x000e760000000000 */
[----:B-1----:R1:W2:Y:S01]  /*0610*/  SYNCS.EXCH.64 URZ, [UR5], UR8 ;  /* 0x0000000805ff75b2 */ /* 0x0022a20008000100 */
[----:B------:R1:W3:Y:S01]  /*0620*/  SYNCS.EXCH.64 URZ, [UR5+0x80], UR8 ;  /* 0x0000800805ff75b2 */ /* 0x0002e20008000100 */
[----:B------:R1:W4:Y:S01]  /*0630*/  SYNCS.EXCH.64 URZ, [UR5+0x8], UR8 ;  /* 0x0000080805ff75b2 */ /* 0x0003220008000100 */
[----:B------:R1:W1:Y:S01]  /*0640*/  SYNCS.EXCH.64 URZ, [UR5+0x88], UR8 ;  /* 0x0000880805ff75b2 */ /* 0x0002620008000100 */
        /* <DEDUP_REMOVED lines=28> */
[----:B--234-:R-:W-:Y:S01]  /*0810*/  NOP ;  /* 0x0000000000007918 */ /* 0x01cfe20000000000 */
.L_x_10:
[----:B-1----:R-:W-:Y:S05]  /*0820*/  BSYNC.RECONVERGENT B0 ;  /* 0x0000000000007941 */ /* 0x002fea0003800200 */
.L_x_9:
[----:B------:R-:W1:Y:S01]  /*0830*/  SHFL.IDX PT, R2, R100, RZ, 0x1f ;  /* 0x00001fff64027589 */ /* 0x000e6200000e0000 */
[----:B------:R-:W-:Y:S01]  /*0840*/  NOP ;  /* 0x0000000000007918 */ /* 0x000fe20000000000 */
[----:B-1----:R-:W-:-:S13]  /*0850*/  ISETP.NE.AND P0, PT, R2, 0x1, PT ;  /* 0x000000010200780c */ /* 0x002fda0003f05270 */
[----:B------:R-:W-:Y:S05]  /*0860*/  @P0 BRA `(.L_x_11) ;  /* 0x0000000000500947 */ /* 0x000fea0003800000 */
[----:B------:R-:W1:Y:S01]  /*0870*/  S2UR UR7, SR_CgaCtaId ;  /* 0x00000000000779c3 */ /* 0x000e620000008800 */
[----:B------:R-:W-:Y:S01]  /*0880*/  UMOV UR8, 0x400 ;  /* 0x0000040000087882 */ /* 0x000fe20000000000 */
[----:B------:R-:W-:Y:S01]  /*0890*/  UMOV UR5, 0x20 ;  /* 0x0000002000057882 */ /* 0x000fe20000000000 */
[----:B------:R-:W-:Y:S01]  /*08a0*/  UMOV UR4, 0x80 ;  /* 0x0000008000047882 */ /* 0x000fe20000000000 */
[----:B------:R-:W-:Y:S01]  /*08b0*/  ELECT P0, URZ, PT ;  /* 0x0000000000ff782f */ /* 0x000fe20003800000 */
[----:B-1----:R-:W-:Y:S02]  /*08c0*/  ULEA UR7, UR7, UR8, 0x18 ;  /* 0x0000000807077291 */ /* 0x002fe4000f8ec0ff */
[----:B------:R-:W-:-:S04]  /*08d0*/  UIADD3 UR8, UPT, UPT, -UR5, 0x100000, URZ ;  /* 0x0010000005087890 */ /* 0x000fc8000fffe1ff */
[----:B------:R-:W-:Y:S02]  /*08e0*/  USHF.L.U32 UR9, UR8, 0xb, URZ ;  /* 0x0000000b08097899 */ /* 0x000fe400080006ff */
[----:B------:R-:W-:Y:S02]  /*08f0*/  USHF.L.U32 UR8, UR8, 0x1, URZ ;  /* 0x0000000108087899 */ /* 0x000fe400080006ff */
[----:B------:R-:W-:-:S04]  /*0900*/  UIADD3 UR4, UPT, UPT, -UR4, 0x100000, URZ ;  /* 0x0010000004047890 */ /* 0x000fc8000fffe1ff */
[----:B------:R-:W-:Y:S02]  /*0910*/  USHF.L.U32 UR5, UR4, 0xb, URZ ;  /* 0x0000000b04057899 */ /* 0x000fe400080006ff */
[----:B------:R-:W-:Y:S01]  /*0920*/  USHF.L.U32 UR4, UR4, 0x1, URZ ;  /* 0x0000000104047899 */ /* 0x000fe200080006ff */
[----:B------:R-:W1:Y:S03]  /*0930*/  FENCE.VIEW.ASYNC.S ;  /* 0x00000000000073c6 */ /* 0x000e660000000000 */
[----:B-1----:R1:W2:Y:S08]  /*0940*/  SYNCS.EXCH.64 URZ, [UR7+0x100], UR8 ;  /* 0x0001000807ff75b2 */ /* 0x0022b00008000100 */
[----:B------:R1:W3:Y:S01]  /*0950*/  SYNCS.EXCH.64 URZ, [UR7+0x118], UR4 ;  /* 0x0001180407ff75b2 */ /* 0x0002e20008000100 */
[----:B------:R1:W4:Y:S01]  /*0960*/  SYNCS.EXCH.64 URZ, [UR7+0x108], UR8 ;  /* 0x0001080807ff75b2 */ /* 0x0003220008000100 */
[----:B------:R1:W1:Y:S01]  /*0970*/  SYNCS.EXCH.64 URZ, [UR7+0x120], UR4 ;  /* 0x0001200407ff75b2 */ /* 0x0002620008000100 */
[----:B------:R1:W1:Y:S01]  /*0980*/  SYNCS.EXCH.64 URZ, [UR7+0x110], UR8 ;  /* 0x0001100807ff75b2 */ /* 0x0002620008000100 */
[----:B------:R1:W1:Y:S01]  /*0990*/  SYNCS.EXCH.64 URZ, [UR7+0x128], UR4 ;  /* 0x0001280407ff75b2 */ /* 0x0002620008000100 */
[----:B------:R-:W-:Y:S01]  /*09a0*/  NOP ;  /* 0x0000000000007918 */ /* 0x000fe20000000000 */
.L_x_11:
[----:B------:R-:W2:Y:S01]  /*09b0*/  SHFL.IDX PT, R2, R100, RZ, 0x1f ;  /* 0x00001fff64027589 */ /* 0x000ea200000e0000 */
[----:B------:R-:W-:Y:S01]  /*09c0*/  NOP ;  /* 0x0000000000007918 */ /* 0x000fe20000000000 */
[----:B--2---:R-:W-:-:S13]  /*09d0*/  ISETP.NE.AND P0, PT, R2, 0x3, PT ;  /* 0x000000030200780c */ /* 0x004fda0003f05270 */
[----:B------:R-:W-:Y:S05]  /*09e0*/  @P0 BRA `(.L_x_12) ;  /* 0x0000000000300947 */ /* 0x000fea0003800000 */
[----:B-1----:R-:W1:Y:S01]  /*09f0*/  S2UR UR5, SR_CgaCtaId ;  /* 0x00000000000579c3 */ /* 0x002e620000008800 */
[----:B------:R-:W-:Y:S01]  /*0a00*/  UMOV UR7, 0x400 ;  /* 0x0000040000077882 */ /* 0x000fe20000000000 */
[----:B------:R-:W-:Y:S01]  /*0a10*/  UMOV UR4, 0x20 ;  /* 0x0000002000047882 */ /* 0x000fe20000000000 */
[----:B------:R-:W-:Y:S01]  /*0a20*/  ELECT P0, URZ, PT ;  /* 0x0000000000ff782f */ /* 0x000fe20003800000 */
[----:B------:R-:W-:-:S04]  /*0a30*/  UIADD3 UR8, UPT, UPT, -UR4, 0x100000, URZ ;  /* 0x0010000004087890 */ /* 0x000fc8000fffe1ff */
[----:B------:R-:W-:Y:S02]  /*0a40*/  USHF.L.U32 UR9, UR8, 0xb, URZ ;  /* 0x0000000b08097899 */ /* 0x000fe400080006ff */
[----:B------:R-:W-:Y:S02]  /*0a50*/  USHF.L.U32 UR8, UR8, 0x1, URZ ;  /* 0x0000000108087899 */ /* 0x000fe400080006ff */
[----:B-1----:R-:W-:Y:S01]  /*0a60*/  ULEA UR5, UR5, UR7, 0x18 ;  /* 0x0000000705057291 */ /* 0x002fe2000f8ec0ff */
[----:B------:R-:W1:Y:S11]  /*0a70*/  FENCE.VIEW.ASYNC.S ;  /* 0x00000000000073c6 */ /* 0x000e760000000000 */
[----:B-1----:R2:W1:Y:S01]  /*0a80*/  SYNCS.EXCH.64 URZ, [UR5+0x130], UR8 ;  /* 0x0001300805ff75b2 */ /* 0x0024620008000100 */
[----:B------:R2:W1:Y:S02]  /*0a90*/  SYNCS.EXCH.64 URZ, [UR5+0x138], UR8 ;  /* 0x0001380805ff75b2 */ /* 0x0004640008000100 */
[----:B--2---:R-:W-:Y:S01]  /*0aa0*/  NOP ;  /* 0x0000000000007918 */ /* 0x004fe20000000000 */
.L_x_12:
[----:B------:R-:W2:Y:S01]  /*0ab0*/  SHFL.IDX PT, R2, R100, RZ, 0x1f ;  /* 0x00001fff64027589 */ /* 0x000ea200000e0000 */
[----:B------:R-:W-:Y:S01]  /*0ac0*/  NOP ;  /* 0x0000000000007918 */ /* 0x000fe20000000000 */
[----:B--2---:R-:W-:-:S13]  /*0ad0*/  ISETP.NE.AND P0, PT, R2, 0x4, PT ;  /* 0x000000040200780c */ /* 0x004fda0003f05270 */
[----:B------:R-:W-:Y:S05]  /*0ae0*/  @P0 BRA `(.L_x_13) ;  /* 0x0000000000440947 */ /* 0x000fea0003800000 */
[----:B-1----:R-:W1:Y:S01]  /*0af0*/  S2UR UR5, SR_CgaCtaId ;  /* 0x00000000000579c3 */ /* 0x002e620000008800 */
[----:B------:R-:W-:Y:S01]  /*0b00*/  UMOV UR8, 0x100 ;  /* 0x0000010000087882 */ /* 0x000fe20000000000 */
[----:B------:R-:W-:Y:S01]  /*0b10*/  UMOV UR7, 0x400 ;  /* 0x0000040000077882 */ /* 0x000fe20000000000 */
[----:B------:R-:W-:Y:S01]  /*0b20*/  USEL UR8, UR8, 0xe0, UP1 ;  /* 0x000000e008087887 */ /* 0x000fe20008800000 */
[----:B------:R-:W-:Y:S01]  /*0b30*/  UMOV UR4, 0x1 ;  /* 0x0000000100047882 */ /* 0x000fe20000000000 */
[----:B------:R-:W-:Y:S01]  /*0b40*/  ELECT P0, URZ, PT ;  /* 0x0000000000ff782f */ /* 0x000fe20003800000 */
[----:B------:R-:W-:-:S04]  /*0b50*/  UIADD3 UR10, UPT, UPT, -UR4, 0x100000, URZ ;  /* 0x00100000040a7890 */ /* 0x000fc8000fffe1ff */
[----:B------:R-:W-:Y:S02]  /*0b60*/  USHF.L.U32 UR11, UR10, 0xb, URZ ;  /* 0x0000000b0a0b7899 */ /* 0x000fe400080006ff */
[----:B------:R-:W-:Y:S02]  /*0b70*/  USHF.L.U32 UR10, UR10, 0x1, URZ ;  /* 0x000000010a0a7899 */ /* 0x000fe400080006ff */
        /* <DEDUP_REMOVED lines=8> */
.L_x_13:
[----:B------:R-:W2:Y:S01]  /*0c00*/  SHFL.IDX PT, R2, R100, RZ, 0x1f ;  /* 0x00001fff64027589 */ /* 0x000ea200000e0000 */
[----:B------:R-:W-:Y:S01]  /*0c10*/  NOP ;  /* 0x0000000000007918 */ /* 0x000fe20000000000 */
[----:B--2---:R-:W-:-:S13]  /*0c20*/  ISETP.NE.AND P0, PT, R2, 0x5, PT ;  /* 0x000000050200780c */ /* 0x004fda0003f05270 */
[----:B------:R-:W-:Y:S05]  /*0c30*/  @P0 BRA `(.L_x_14) ;  /* 0x0000000000480947 */ /* 0x000fea0003800000 */
[----:B-1----:R-:W1:Y:S01]  /*0c40*/  S2UR UR7, SR_CgaCtaId ;  /* 0x00000000000779c3 */ /* 0x002e620000008800 */
        /* <DEDUP_REMOVED lines=12> */
[----:B-1----:R2:W1:Y:S08]  /*0d10*/  SYNCS.EXCH.64 URZ, [UR7+0x150], UR8 ;  /* 0x0001500807ff75b2 */ /* 0x0024700008000100 */
[----:B------:R2:W1:Y:S01]  /*0d20*/  SYNCS.EXCH.64 URZ, [UR7+0x160], UR4 ;  /* 0x0001600407ff75b2 */ /* 0x0004620008000100 */
[----:B------:R2:W1:Y:S01]  /*0d30*/  SYNCS.EXCH.64 URZ, [UR7+0x158], UR8 ;  /* 0x0001580807ff75b2 */ /* 0x0004620008000100 */
[----:B------:R2:W1:Y:S02]  /*0d40*/  SYNCS.EXCH.64 URZ, [UR7+0x168], UR4 ;  /* 0x0001680407ff75b2 */ /* 0x0004640008000100 */
[----:B--2---:R-:W-:Y:S01]  /*0d50*/  NOP ;  /* 0x0000000000007918 */ /* 0x004fe20000000000 */
.L_x_14:
[----:B-1----:R-:W1:Y:S01]  /*0d60*/  S2UR UR8, SR_CTAID.X ;  /* 0x00000000000879c3 */ /* 0x002e620000002500 */
[----:B------:R-:W-:-:S05]  /*0d70*/  CS2R.32 R91, SR_CgaSize ;  /* 0x00000000005b7805 */ /* 0x000fca0000008a00 */
[----:B------:R-:W-:-:S05]  /*0d80*/  IMAD R91, R91, -0xa0, RZ ;  /* 0xffffff605b5b7824 */ /* 0x000fca00078e02ff */
[----:B------:R-:W-:-:S14]  /*0d90*/  R2UR UR7, R91 ;  /* 0x000000005b0772ca */ /* 0x000fdc00000e0000 */
[----:B------:R-:W2:Y:S01]  /*0da0*/  LDCU UR7, c[0x0][UR7+0x2b0] ;  /* 0x00005600070777ac */ /* 0x000ea20008000800 */
[----:B------:R-:W1:Y:S01]  /*0db0*/  S2R R17, SR_CTAID.Z ;  /* 0x0000000000117919 */ /* 0x000e620000002700 */
[----:B------:R-:W-:Y:S01]  /*0dc0*/  NOP ;  /* 0x0000000000007918 */ /* 0x000fe20000000000 */
[----:B------:R-:W-:-:S05]  /*0dd0*/  CS2R.32 R91, SR_CgaSize ;  /* 0x00000000005b7805 */ /* 0x000fca0000008a00 */
[----:B------:R-:W-:-:S05]  /*0de0*/  IMAD R91, R91, -0xa0, RZ ;  /* 0xffffff605b5b7824 */ /* 0x000fca00078e02ff */
[----:B------:R-:W-:-:S14]  /*0df0*/  R2UR UR4, R91 ;  /* 0x000000005b0472ca */ /* 0x000fdc00000e0000 */
[----:B------:R-:W3:Y:S01]  /*0e00*/  LDCU UR4, c[0x0][UR4+0x2b4] ;  /* 0x00005680040477ac */ /* 0x000ee20008000800 */
[----:B------:R-:W4:Y:S08]  /*0e10*/  S2UR UR5, SR_CTAID.Y ;  /* 0x00000000000579c3 */ /* 0x000f300000002600 */
[----:B------:R-:W3:Y:S01]  /*0e20*/  LDC R10, c[0x0][0xb24] ;  /* 0x0002c900ff0a7b82 */ /* 0x000ee20000000800 */
[----:B-1----:R-:W-:-:S02]  /*0e30*/  I2FP.F32.U32 R91, UR8 ;  /* 0x00000008005b7c45 */ /* 0x002fc40008201000 */
[----:B------:R-:W-:-:S05]  /*0e40*/  CS2R.32 R3, SR_CgaSize ;  /* 0x0000000000037805 */ /* 0x000fca0000008a00 */
[----:B------:R-:W-:-:S06]  /*0e50*/  IMAD R3, R3, -0xa0, RZ ;  /* 0xffffff6003037824 */ /* 0x000fcc00078e02ff */
[----:B------:R-:W1:Y:S01]  /*0e60*/  LDC R3, c[0x0][R3+0x2a0] ;  /* 0x0000a80003037b82 */ /* 0x000e620000000800 */
[----:B------:R-:W-:Y:S01]  /*0e70*/  MOV R18, UR8 ;  /* 0x0000000800127c02 */ /* 0x000fe20008000f00 */
[----:B--2---:R-:W-:Y:S01]  /*0e80*/  FMUL R91, R91, UR7 ;  /* 0x000000075b5b7c20 */ /* 0x004fe20008400000 */
[----:B----4-:R-:W-:Y:S02]  /*0e90*/  I2FP.F32.U32 R90, UR5 ;  /* 0x00000005005a7c45 */ /* 0x010fe40008201000 */
[----:B------:R-:W-:-:S05]  /*0ea0*/  CS2R.32 R2, SR_CgaSize ;  /* 0x0000000000027805 */ /* 0x000fca0000008a00 */
[----:B------:R-:W-:-:S06]  /*0eb0*/  IMAD R2, R2, -0xa0, RZ ;  /* 0xffffff6002027824 */ /* 0x000fcc00078e02ff */
[----:B------:R-:W2:Y:S01]  /*0ec0*/  LDC R2, c[0x0][R2+0x2a4] ;  /* 0x0000a90002027b82 */ /* 0x000ea20000000800 */
[----:B------:R-:W-:Y:S01]  /*0ed0*/  MOV R14, UR5 ;  /* 0x00000005000e7c02 */ /* 0x000fe20008000f00 */
[----:B------:R-:W4:Y:S01]  /*0ee0*/  F2I.U32.TRUNC.NTZ R91, R91 ;  /* 0x0000005b005b7305 */ /* 0x000f22000020f000 */
[----:B---3--:R-:W-:-:S05]  /*0ef0*/  FMUL R90, R90, UR4 ;  /* 0x000000045a5a7c20 */ /* 0x008fca0008400000 */
[----:B------:R-:W-:Y:S01]  /*0f00*/  BAR.SYNC.DEFER_BLOCKING 0x0 ;  /* 0x0000000000007b1d */ /* 0x000fe20000010000 */
[----:B------:R-:W-:-:S05]  /*0f10*/  ISETP.GE.AND P0, PT, R10, 0x1, PT ;  /* 0x000000010a00780c */ /* 0x000fca0003f06270 */
[----:B------:R-:W3:Y:S01]  /*0f20*/  F2I.U32.TRUNC.NTZ R90, R90 ;  /* 0x0000005a005a7305 */ /* 0x000ee2000020f000 */
[----:B----4-:R-:W-:-:S05]  /*0f30*/  IADD3 R91, PT, PT, -R91, RZ, RZ ;  /* 0x000000ff5b5b7210 */ /* 0x010fca0007ffe1ff */
[----:B-1----:R-:W-:Y:S01]  /*0f40*/  IMAD R91, R3, R91, UR8 ;  /* 0x00000008035b7e24 */ /* 0x002fe2000f8e025b */
[----:B---3--:R-:W-:-:S05]  /*0f50*/  IADD3 R90, PT, PT, -R90, RZ, RZ ;  /* 0x000000ff5a5a7210 */ /* 0x008fca0007ffe1ff */
[----:B--2---:R-:W-:Y:S01]  /*0f60*/  IMAD R90, R2, R90, UR5 ;  /* 0x00000005025a7e24 */ /* 0x004fe2000f8e025a */
[----:B------:R-:W-:Y:S06]  /*0f70*/  @!P0 BRA `(.L_x_15) ;  /* 0x0000000000b88947 */ /* 0x000fec0003800000 */
[----:B------:R-:W1:Y:S01]  /*0f80*/  LDC.64 R4, c[0x0][0xb18] ;  /* 0x0002c600ff047b82 */ /* 0x000e620000000a00 */
[----:B------:R-:W-:-:S07]  /*0f90*/  ISETP.NE.AND P0, PT, R10, 0x1, PT ;  /* 0x000000010a00780c */ /* 0x000fce0003f05270 */
[----:B------:R-:W2:Y:S08]  /*0fa0*/  LDC R9, c[0x0][0xb0c] ;  /* 0x0002c300ff097b82 */ /* 0x000eb00000000800 */
[----:B------:R-:W3:Y:S08]  /*0fb0*/  LDC R12, c[0x0][0x370] ;  /* 0x0000dc00ff0c7b82 */ /* 0x000ef00000000800 */
[----:B------:R-:W4:Y:S01]  /*0fc0*/  LDC R11, c[0x0][0x374] ;  /* 0x0000dd00ff0b7b82 */ /* 0x000f220000000800 */
[----:B-1----:R-:W-:-:S07]  /*0fd0*/  ISETP.NE.AND P1, PT, R4, 0x1, PT ;  /* 0x000000010400780c */ /* 0x002fce0003f25270 */
[----:B------:R-:W3:Y:S01]  /*0fe0*/  LDC.64 R6, c[0x0][0xb10] ;  /* 0x0002c400ff067b82 */ /* 0x000ee20000000a00 */
[----:B--2---:R-:W-:-:S07]  /*0ff0*/  ISETP.NE.AND P3, PT, R9, 0x1, PT ;  /* 0x000000010900780c */ /* 0x004fce0003f65270 */
[----:B------:R-:W1:Y:S08]  /*1000*/  LDC R8, c[0x0][0xb20] ;  /* 0x0002c800ff087b82 */ /* 0x000e700000000800 */
[----:B------:R-:W2:Y:S01]  /*1010*/  LDC.64 R2, c[0x0][0xb28] ;  /* 0x0002ca00ff027b82 */ /* 0x000ea20000000a00 */
[----:B----4-:R-:W-:-:S04]  /*1020*/  IMAD.HI.U32 R13, R11, R5, RZ ;  /* 0x000000050b0d7227 */ /* 0x010fc800078e00ff */
[----:B------:R-:W-:-:S04]  /*1030*/  IMAD.HI.U32 R5, R14, R5, RZ ;  /* 0x000000050e057227 */ /* 0x000fc800078e00ff */
[----:B---3--:R-:W-:-:S05]  /*1040*/  IMAD.HI.U32 R15, R12, R6, RZ ;  /* 0x000000060c0f7227 */ /* 0x008fca00078e00ff */
[-C--:B------:R-:W-:Y:S01]  /*1050*/  @P3 SHF.R.U32.HI R12, RZ, R7.reuse, R15 ;  /* 0x00000007ff0c3219 */ /* 0x080fe2000001160f */
[----:B------:R-:W-:Y:S01]  /*1060*/  IMAD.HI.U32 R15, R18, R6, RZ ;  /* 0x00000006120f7227 */ /* 0x000fe200078e00ff */
[-C--:B-1----:R-:W-:Y:S02]  /*1070*/  @P1 SHF.R.U32.HI R11, RZ, R8.reuse, R13 ;  /* 0x00000008ff0b1219 */ /* 0x082fe4000001160d */
[----:B------:R-:W-:Y:S02]  /*1080*/  SHF.R.U32.HI R5, RZ, R8, R5 ;  /* 0x00000008ff057219 */ /* 0x000fe40000011605 */
[----:B------:R-:W-:Y:S02]  /*1090*/  SHF.R.U32.HI R15, RZ, R7, R15 ;  /* 0x00000007ff0f7219 */ /* 0x000fe4000001160f */
[----:B------:R-:W-:Y:S01]  /*10a0*/  SEL R5, R14, R5, !P1 ;  /* 0x000000050e057207 */ /* 0x000fe20004800000 */
[----:B--2---:R-:W-:Y:S01]  /*10b0*/  IMAD.HI.U32 R13, R11, R2, RZ ;  /* 0x000000020b0d7227 */ /* 0x004fe200078e00ff */
[----:B------:R-:W-:-:S03]  /*10c0*/  SEL R15, R18, R15, !P3 ;  /* 0x0000000f120f7207 */ /* 0x000fc60005800000 */
[----:B------:R-:W-:Y:S01]  /*10d0*/  IMAD.HI.U32 R6, R12, R2, RZ ;  /* 0x000000020c067227 */ /* 0x000fe200078e00ff */
[----:B------:R-:W-:-:S04]  /*10e0*/  @P0 SHF.R.U32.HI R11, RZ, R3, R13 ;  /* 0x00000003ff0b0219 */ /* 0x000fc8000001160d */
[----:B------:R-:W-:Y:S01]  /*10f0*/  @P0 SHF.R.U32.HI R12, RZ, R3, R6 ;  /* 0x00000003ff0c0219 */ /* 0x000fe20000011606 */
[----:B------:R-:W-:-:S04]  /*1100*/  IMAD R11, R11, R10, RZ ;  /* 0x0000000a0b0b7224 */ /* 0x000fc800078e02ff */
[----:B------:R-:W-:Y:S01]  /*1110*/  IMAD R6, R12, R10, RZ ;  /* 0x0000000a0c067224 */ /* 0x000fe200078e02ff */
[----:B------:R-:W-:-:S04]  /*1120*/  ISETP.GE.AND P1, PT, R5, R11, PT ;  /* 0x0000000b0500720c */ /* 0x000fc80003f26270 */
[----:B------:R-:W-:Y:S01]  /*1130*/  ISETP.GE.OR P1, PT, R15, R6, P1 ;  /* 0x000000060f00720c */ /* 0x000fe20000f26670 */
[----:B------:R-:W-:-:S05]  /*1140*/  IMAD.HI.U32 R6, R5, R2, RZ ;  /* 0x0000000205067227 */ /* 0x000fca00078e00ff */
[----:B------:R-:W-:-:S04]  /*1150*/  SHF.R.U32.HI R6, RZ, R3, R6 ;  /* 0x00000003ff067219 */ /* 0x000fc80000011606 */
[----:B------:R-:W-:-:S03]  /*1160*/  SEL R6, R5, R6, !P0 ;  /* 0x0000000605067207 */ /* 0x000fc60004000000 */
[----:B------:R-:W-:Y:S01]  /*1170*/  @!P1 IMAD.HI.U32 R7, R15, R2, RZ ;  /* 0x000000020f079227 */ /* 0x000fe200078e00ff */
[----:B------:R-:W-:-:S04]  /*1180*/  IADD3 R2, PT, PT, -R6, RZ, RZ ;  /* 0x000000ff06027210 */ /* 0x000fc80007ffe1ff */
[----:B------:R-:W-:Y:S01]  /*1190*/  @!P1 SHF.R.U32.HI R3, RZ, R3, R7 ;  /* 0x00000003ff039219 */ /* 0x000fe20000011607 */
[----:B------:R-:W-:Y:S01]  /*11a0*/  IMAD R2, R10, R2, R5 ;  /* 0x000000020a027224 */ /* 0x000fe200078e0205 */
[----:B------:R-:W-:Y:S02]  /*11b0*/  IADD3 R7, PT, PT, -R5, RZ, RZ ;  /* 0x000000ff05077210 */ /* 0x000fe40007ffe1ff */
[----:B------:R-:W-:-:S03]  /*11c0*/  @!P1 SEL R3, R15, R3, !P0 ;  /* 0x000000030f039207 */ /* 0x000fc60004000000 */
[----:B------:R-:W-:Y:S02]  /*11d0*/  IMAD R7, R4, R7, R14 ;  /* 0x0000000704077224 */ /* 0x000fe400078e020e */
[--C-:B------:R-:W-:Y:S02]  /*11e0*/  @!P1 IMAD.IADD R6, R6, 0x1, -R3.reuse ;  /* 0x0000000106069824 */ /* 0x100fe400078e0a03 */
[----:B------:R-:W-:Y:S01]  /*11f0*/  @!P1 IMAD R3, R2, R12, R3 ;  /* 0x0000000c02039224 */ /* 0x000fe200078e0203 */
[----:B------:R-:W-:Y:S01]  /*1200*/  IADD3 R2, PT, PT, -R15, RZ, RZ ;  /* 0x000000ff0f027210 */ /* 0x000fe20007ffe1ff */
[----:B------:R-:W-:Y:S02]  /*1210*/  @!P1 IMAD R5, R6, R10, R15 ;  /* 0x0000000a06059224 */ /* 0x000fe400078e020f */
[----:B------:R-:W-:Y:S02]  /*1220*/  @!P1 IMAD.MOV.U32 R15, RZ, RZ, R3 ;  /* 0x000000ffff0f9224 */ /* 0x000fe400078e0003 */
[----:B------:R-:W-:-:S02]  /*1230*/  IMAD R2, R9, R2, R18 ;  /* 0x0000000209027224 */ /* 0x000fc400078e0212 */
[----:B------:R-:W-:Y:S02]  /*1240*/  IMAD R14, R5, R4, R7 ;  /* 0x00000004050e7224 */ /* 0x000fe400078e0207 */
[----:B------:R-:W-:Y:S02]  /*1250*/  IMAD R18, R15, R9, R2 ;  /* 0x000000090f127224 */ /* 0x000fe400078e0202 */
.L_x_15:
[----:B------:R-:W1:Y:S01]  /*1260*/  LDCU UR4, c[0x0][0xb30] ;  /* 0x00016600ff0477ac */ /* 0x000e620008000800 */
[----:B------:R-:W2:Y:S08]  /*1270*/  S2UR UR45, SR_CgaCtaId ;  /* 0x00000000002d79c3 */ /* 0x000eb00000008800 */
[----:B------:R-:W3:Y:S01]  /*1280*/  LDC R40, c[0x0][0xb24] ;  /* 0x0002c900ff287b82 */ /* 0x000ee20000000800 */
[----:B-1----:R-:W-:-:S09]  /*1290*/  UISETP.NE.AND UP0, UPT, UR4, 0x1, UPT ;  /* 0x000000010400788c */ /* 0x002fd2000bf05270 */
[----:B--2---:R-:W-:Y:S05]  /*12a0*/  BRA.U UP0, `(.L_x_16) ;  /* 0x0000000100407547 */ /* 0x004fea000b800000 */
[----:B------:R-:W1:Y:S08]  /*12b0*/  LDC.64 R4, c[0x0][0xb10] ;  /* 0x0002c400ff047b82 */ /* 0x000e700000000a00 */
[----:B------:R-:W2:Y:S08]  /*12c0*/  LDC.64 R2, c[0x0][0xb18] ;  /* 0x0002c600ff027b82 */ /* 0x000eb00000000a00 */
[----:B------:R-:W4:Y:S08]  /*12d0*/  LDC R6, c[0x0][0xb20] ;  /* 0x0002c800ff067b82 */ /* 0x000f300000000800 */
[----:B------:R-:W3:Y:S01]  /*12e0*/  LDC R7, c[0x0][0xb0c] ;  /* 0x0002c300ff077b82 */ /* 0x000ee20000000800 */
[----:B-1----:R-:W-:-:S05]  /*12f0*/  IMAD.HI.U32 R4, R18, R4, RZ ;  /* 0x0000000412047227 */ /* 0x002fca00078e00ff */
[----:B------:R-:W-:Y:S01]  /*1300*/  SHF.R.U32.HI R4, RZ, R5, R4 ;  /* 0x00000005ff047219 */ /* 0x000fe20000011604 */
[----:B--2---:R-:W-:Y:S01]  /*1310*/  IMAD.HI.U32 R3, R14, R3, RZ ;  /* 0x000000030e037227 */ /* 0x004fe200078e00ff */
[----:B------:R-:W-:-:S04]  /*1320*/  ISETP.NE.AND P0, PT, R2, 0x1, PT ;  /* 0x000000010200780c */ /* 0x000fc80003f05270 */
[----:B----4-:R-:W-:-:S04]  /*1330*/  SHF.R.U32.HI R3, RZ, R6, R3 ;  /* 0x00000006ff037219 */ /* 0x010fc80000011603 */
[----:B------:R-:W-:Y:S02]  /*1340*/  SEL R3, R14, R3, !P0 ;  /* 0x000000030e037207 */ /* 0x000fe40004000000 */
[----:B---3--:R-:W-:-:S04]  /*1350*/  ISETP.NE.AND P1, PT, R7, 0x1, PT ;  /* 0x000000010700780c */ /* 0x008fc80003f25270 */
[----:B------:R-:W-:-:S05]  /*1360*/  SEL R4, R18, R4, !P1 ;  /* 0x0000000412047207 */ /* 0x000fca0004800000 */
[----:B------:R-:W-:Y:S02]  /*1370*/  IMAD.IADD R5, R3, 0x1, -R4 ;  /* 0x0000000103057824 */ /* 0x000fe400078e0a04 */
[----:B------:R-:W-:Y:S02]  /*1380*/  IMAD.IADD R3, R4, 0x1, -R3 ;  /* 0x0000000104037824 */ /* 0x000fe400078e0a03 */
[----:B------:R-:W-:Y:S02]  /*1390*/  IMAD R18, R5, R7, R18 ;  /* 0x0000000705127224 */ /* 0x000fe400078e0212 */
[----:B------:R-:W-:-:S07]  /*13a0*/  IMAD R14, R3, R2, R14 ;  /* 0x00000002030e7224 */ /* 0x000fce00078e020e */
.L_x_16:
[----:B------:R-:W-:Y:S01]  /*13b0*/  BAR.SYNC.DEFER_BLOCKING 0x0 ;  /* 0x0000000000007b1d */ /* 0x000fe20000010000 */
[----:B------:R-:W-:Y:S01]  /*13c0*/  UISETP.NE.AND UP0, UPT, UR6, 0x2, UPT ;  /* 0x000000020600788c */ /* 0x000fe2000bf05270 */
[----:B------:R-:W-:Y:S02]  /*13d0*/  ISETP.NE.OR P0, PT, R0, 0x2, !P2 ;  /* 0x000000020000780c */ /* 0x000fe40005705670 */
[----:B------:R-:W-:-:S06]  /*13e0*/  LOP3.LUT R2, R102, 0x1f, RZ, 0xc0, !PT ;  /* 0x0000001f66027812 */ /* 0x000fcc00078ec0ff */
[----:B------:R-:W-:Y:S05]  /*13f0*/  BRA.U UP0, `(.L_x_17) ;  /* 0x0000001d008c7547 */ /* 0x000fea000b800000 */
[----:B------:R-:W1:Y:S01]  /*1400*/  LDCU UR6, c[0x0][0x388] ;  /* 0x00007100ff0677ac */ /* 0x000e620008000800 */
[----:B------:R-:W2:Y:S01]  /*1410*/  LDC R10, c[0x0][0x370] ;  /* 0x0000dc00ff0a7b82 */ /* 0x000ea20000000800 */
[----:B------:R-:W-:Y:S01]  /*1420*/  PLOP3.LUT P1, PT, PT, PT, UP1, 0x80, 0x8 ;  /* 0x000000000008781c */ /* 0x000fe20003f2f018 */
[----:B------:R-:W-:Y:S01]  /*1430*/  IMAD.MOV.U32 R13, RZ, RZ, RZ ;  /* 0x000000ffff0d7224 */ /* 0x000fe200078e00ff */
[----:B------:R-:W4:Y:S01]  /*1440*/  LDCU UR4, c[0x0][0x38c] ;  /* 0x00007180ff0477ac */ /* 0x000f220008000800 */
[----:B------:R-:W-:Y:S02]  /*1450*/  ISETP.EQ.OR P5, PT, R2, RZ, P0 ;  /* 0x000000ff0200720c */ /* 0x000fe400007a2670 */
[----:B------:R-:W-:Y:S01]  /*1460*/  PLOP3.LUT P1, PT, P1, PT, PT, 0x8, 0x80 ;  /* 0x000000000080781c */ /* 0x000fe20000f2e170 */
[----:B------:R-:W3:Y:S01]  /*1470*/  LDCU UR35, c[0x0][0x390] ;  /* 0x00007200ff2377ac */ /* 0x000ee20008000800 */
[----:B------:R-:W2:Y:S01]  /*1480*/  LDC R0, c[0x0][0x374] ;  /* 0x0000dd00ff007b82 */ /* 0x000ea20000000800 */
[----:B------:R-:W2:Y:S01]  /*1490*/  LDCU.64 UR36, c[0x0][0x348] ;  /* 0x00006900ff2477ac */ /* 0x000ea20008000a00 */
[----:B------:R-:W-:Y:S01]  /*14a0*/  UMOV UR33, 0x1 ;  /* 0x0000000100217882 */ /* 0x000fe20000000000 */
[----:B------:R-:W-:Y:S01]  /*14b0*/  UMOV UR32, URZ ;  /* 0x000000ff00207c82 */ /* 0x000fe20008000000 */
[----:B-1----:R-:W-:Y:S01]  /*14c0*/  UIADD3 UR6, UPT, UPT, UR6, 0x1f, URZ ;  /* 0x0000001f06067890 */ /* 0x002fe2000fffe0ff */
[----:B------:R-:W-:Y:S01]  /*14d0*/  UMOV UR20, URZ ;  /* 0x000000ff00147c82 */ /* 0x000fe20008000000 */
[----:B------:R-:W-:-:S02]  /*14e0*/  UMOV UR31, URZ ;  /* 0x000000ff001f7c82 */ /* 0x000fc40008000000 */
[----:B------:R-:W-:-:S04]  /*14f0*/  USHF.R.S32.HI UR5, URZ, 0x1f, UR6 ;  /* 0x0000001fff057899 */ /* 0x000fc80008011406 */
[----:B------:R-:W-:-:S04]  /*1500*/  ULEA.HI UR5, UR5, UR6, URZ, 0x5 ;  /* 0x0000000605057291 */ /* 0x000fc8000f8f28ff */
[----:B------:R-:W-:-:S04]  /*1510*/  USHF.R.S32.HI UR5, URZ, 0x5, UR5 ;  /* 0x00000005ff057899 */ /* 0x000fc80008011405 */
[----:B----4-:R-:W-:-:S04]  /*1520*/  UIMAD UR4, UR5, UR4, URZ ;  /* 0x00000004050472a4 */ /* 0x010fc8000f8e02ff */
[----:B---3--:R-:W-:-:S04]  /*1530*/  UIMAD UR35, UR4, UR35, URZ ;  /* 0x00000023042372a4 */ /* 0x008fc8000f8e02ff */
[----:B------:R-:W-:Y:S02]  /*1540*/  UISETP.NE.AND UP2, UPT, UR35, URZ, UPT ;  /* 0x000000ff2300728c */ /* 0x000fe4000bf45270 */
[----:B------:R-:W-:-:S04]  /*1550*/  UISETP.LT.U32.AND UP0, UPT, UR35, 0x10, UPT ;  /* 0x000000102300788c */ /* 0x000fc8000bf01070 */
[----:B------:R-:W-:-:S04]  /*1560*/  USEL UR34, UR35, 0x10, UP0 ;  /* 0x0000001023227887 */ /* 0x000fc80008000000 */
[----:B------:R-:W-:Y:S02]  /*1570*/  UIADD3 UR23, UPT, UPT, UR34, -0x1, URZ ;  /* 0xffffffff22177890 */ /* 0x000fe4000fffe0ff */
[----:B------:R-:W-:Y:S02]  /*1580*/  @!UP2 UIADD3 UR23, UPT, UPT, UR34, URZ, URZ ;  /* 0x000000ff2217a290 */ /* 0x000fe4000fffe0ff */
[----:B------:R-:W-:Y:S02]  /*1590*/  UIADD3 UR34, UPT, UPT, UR35, -UR34, URZ ;  /* 0x8000002223227290 */ /* 0x000fe4000fffe0ff */
[----:B--2---:R-:W-:-:S12]  /*15a0*/  UIADD3 UR23, UPT, UPT, UR23, 0x1, URZ ;  /* 0x0000000117177890 */ /* 0x004fd8000fffe0ff */
.L_x_33:
[----:B------:R-:W1:Y:S01]  /*15b0*/  S2UR UR22, SR_CgaCtaId ;  /* 0x00000000001679c3 */ /* 0x000e620000008800 */
[----:B------:R-:W-:Y:S01]  /*15c0*/  UMOV UR4, 0x400 ;  /* 0x0000040000047882 */ /* 0x000fe20000000000 */
[----:B------:R-:W-:Y:S01]  /*15d0*/  IMAD.U32 R2, RZ, RZ, UR33 ;  /* 0x00000021ff027e24 */ /* 0x000fe2000f8e00ff */
[----:B------:R-:W-:Y:S01]  /*15e0*/  UISETP.NE.AND UP0, UPT, UR35, URZ, UPT ;  /* 0x000000ff2300728c */ /* 0x000fe2000bf05270 */
[----:B------:R-:W-:Y:S01]  /*15f0*/  R2UR UR27, R14 ;  /* 0x000000000e1b72ca */ /* 0x000fe200000e0000 */
[----:B------:R-:W-:Y:S01]  /*1600*/  IMAD.SHL.U32 R18, R18, 0x80, RZ ;  /* 0x0000008012127824 */ /* 0x000fe200078e00ff */
[----:B------:R-:W-:Y:S01]  /*1610*/  UMOV UR30, URZ ;  /* 0x000000ff001e7c82 */ /* 0x000fe20008000000 */
[----:B------:R-:W-:Y:S01]  /*1620*/  SHF.L.U32 R2, R2, 0x1f, RZ ;  /* 0x0000001f02027819 */ /* 0x000fe200000006ff */
[----:B------:R-:W-:Y:S01]  /*1630*/  UMOV UR29, URZ ;  /* 0x000000ff001d7c82 */ /* 0x000fe20008000000 */
[----:B------:R-:W-:-:S08]  /*1640*/  UMOV UR28, URZ ;  /* 0x000000ff001c7c82 */ /* 0x000fd00008000000 */
[----:B------:R-:W-:Y:S02]  /*1650*/  USHF.L.U32 UR27, UR27, 0x6, URZ ;  /* 0x000000061b1b7899 */ /* 0x000fe400080006ff */
[----:B-1----:R-:W-:-:S04]  /*1660*/  ULEA UR22, UR22, UR4, 0x18 ;  /* 0x0000000416167291 */ /* 0x002fc8000f8ec0ff */
[----:B------:R-:W-:-:S09]  /*1670*/  ULEA UR4, UR32, UR22, 0x3 ;  /* 0x0000001620047291 */ /* 0x000fd2000f8e18ff */
[----:B----4-:R1:W2:Y:S01]  /*1680*/  SYNCS.PHASECHK.TRANS64.TRYWAIT P3, [UR4+0x80], R2 ;  /* 0x00008002ff0075a7 */ /* 0x0102a20008061104 */
[----:B---3--:R-:W-:Y:S05]  /*1690*/  BRA.U !UP0, `(.L_x_18) ;  /* 0x00000005086c7547 */ /* 0x008fea000b800000 */
[----:B------:R-:W3:Y:S01]  /*16a0*/  LDC.64 R8, c[0x0][0x480] ;  /* 0x00012000ff087b82 */ /* 0x000ee20000000a00 */
[----:B------:R-:W4:Y:S01]  /*16b0*/  LDCU UR16, c[0x0][0x390] ;  /* 0x00007200ff1077ac */ /* 0x000f220008000800 */
[----:B------:R-:W2:Y:S06]  /*16c0*/  LDCU UR17, c[0x0][0x38c] ;  /* 0x00007180ff1177ac */ /* 0x000eac0008000800 */
[----:B------:R-:W4:Y:S01]  /*16d0*/  LDC.64 R6, c[0x0][0x488] ;  /* 0x00012200ff067b82 */ /* 0x000f220000000a00 */
[----:B------:R-:W2:Y:S01]  /*16e0*/  LDCU.64 UR14, c[0x0][0x4b8] ;  /* 0x00009700ff0e77ac */ /* 0x000ea20008000a00 */
[----:B------:R-:W-:Y:S01]  /*16f0*/  UIADD3 UR31, UPT, UPT, UR23, UR20, URZ ;  /* 0x00000014171f7290 */ /* 0x000fe2000fffe0ff */
[----:B------:R-:W-:-:S05]  /*1700*/  UMOV UR30, URZ ;  /* 0x000000ff001e7c82 */ /* 0x000fca0008000000 */
[----:B-1----:R-:W1:Y:S01]  /*1710*/  LDC.64 R2, c[0x0][0x490] ;  /* 0x00012400ff027b82 */ /* 0x002e620000000a00 */
[----:B------:R-:W-:Y:S01]  /*1720*/  UMOV UR18, UR32 ;  /* 0x0000002000127c82 */ /* 0x000fe20008000000 */
[----:B------:R-:W-:Y:S01]  /*1730*/  UMOV UR28, URZ ;  /* 0x000000ff001c7c82 */ /* 0x000fe20008000000 */
[----:B------:R-:W-:Y:S01]  /*1740*/  UMOV UR29, URZ ;  /* 0x000000ff001d7c82 */ /* 0x000fe20008000000 */
[----:B---3--:R-:W-:Y:S01]  /*1750*/  IMAD.HI.U32 R9, R18, R9, RZ ;  /* 0x0000000912097227 */ /* 0x008fe200078e00ff */
[----:B------:R-:W-:-:S03]  /*1760*/  ISETP.NE.AND P2, PT, R8, 0x1, PT ;  /* 0x000000010800780c */ /* 0x000fc60003f45270 */
[----:B------:R-:W3:Y:S01]  /*1770*/  LDC.64 R4, c[0x0][0x4b0] ;  /* 0x00012c00ff047b82 */ /* 0x000ee20000000a00 */
[----:B----4-:R-:W-:-:S04]  /*1780*/  SHF.R.U32.HI R6, RZ, R6, R9 ;  /* 0x00000006ff067219 */ /* 0x010fc80000011609 */
[----:B------:R-:W-:Y:S02]  /*1790*/  SEL R6, R18, R6, !P2 ;  /* 0x0000000612067207 */ /* 0x000fe40005000000 */
[----:B------:R-:W-:Y:S02]  /*17a0*/  ISETP.NE.AND P2, PT, R7, 0x1, PT ;  /* 0x000000010700780c */ /* 0x000fe40003f45270 */
[C---:B------:R-:W-:Y:S01]  /*17b0*/  R2UR UR4, R6.reuse ;  /* 0x00000000060472ca */ /* 0x040fe200000e0000 */
[----:B-1----:R-:W-:-:S04]  /*17c0*/  IMAD.HI.U32 R2, R6, R2, RZ ;  /* 0x0000000206027227 */ /* 0x002fc800078e00ff */
[----:B------:R-:W-:Y:S01]  /*17d0*/  IMAD.MOV R14, RZ, RZ, -R6 ;  /* 0x000000ffff0e7224 */ /* 0x000fe200078e0a06 */
[----:B------:R-:W-:-:S03]  /*17e0*/  SHF.R.U32.HI R2, RZ, R3, R2 ;  /* 0x00000003ff027219 */ /* 0x000fc60000011602 */
[----:B------:R-:W-:Y:S01]  /*17f0*/  IMAD R14, R8, R14, R18 ;  /* 0x0000000e080e7224 */ /* 0x000fe200078e0212 */
[----:B------:R-:W-:Y:S01]  /*1800*/  R2UR UR13, R2 ;  /* 0x00000000020d72ca */ /* 0x000fe200000e0000 */
[----:B------:R-:W-:Y:S01]  /*1810*/  VOTEU.ANY UP0, P2 ;  /* 0x0000000000ff7886 */ /* 0x000fe20001000100 */
[----:B------:R-:W1:Y:S01]  /*1820*/  LDC.64 R2, c[0x0][0x4d0] ;  /* 0x00013400ff027b82 */ /* 0x000e620000000a00 */
[----:B---3--:R-:W-:Y:S02]  /*1830*/  R2UR UR8, R4 ;  /* 0x00000000040872ca */ /* 0x008fe400000e0000 */
[----:B------:R-:W-:Y:S02]  /*1840*/  R2UR UR9, R14 ;  /* 0x000000000e0972ca */ /* 0x000fe400000e0000 */
[----:B------:R-:W-:-:S06]  /*1850*/  R2UR UR6, R5 ;  /* 0x00000000050672ca */ /* 0x000fcc00000e0000 */
[----:B------:R-:W-:Y:S01]  /*1860*/  USEL UR13, UR4, UR13, !UP0 ;  /* 0x0000000d040d7287 */ /* 0x000fe2000c000000 */
[----:B------:R-:W3:Y:S05]  /*1870*/  LDCU.64 UR4, c[0x0][0x4d8] ;  /* 0x00009b00ff0477ac */ /* 0x000eea0008000a00 */
[----:B------:R-:W-:-:S04]  /*1880*/  IMAD R9, RZ, RZ, -UR13 ;  /* 0x8000000dff097e24 */ /* 0x000fc8000f8e02ff */
[----:B------:R-:W-:Y:S01]  /*1890*/  IMAD R9, R7, R9, R6 ;  /* 0x0000000907097224 */ /* 0x000fe200078e0206 */
[----:B-1----:R-:W-:-:S04]  /*18a0*/  R2UR UR11, R2 ;  /* 0x00000000020b72ca */ /* 0x002fc800000e0000 */
[----:B------:R-:W-:Y:S02]  /*18b0*/  R2UR UR7, R9 ;  /* 0x00000000090772ca */ /* 0x000fe400000e0000 */
[----:B------:R-:W-:-:S07]  /*18c0*/  R2UR UR12, R3 ;  /* 0x00000000030c72ca */ /* 0x000fce00000e0000 */
[----:B------:R-:W-:-:S06]  /*18d0*/  UIMAD UR11, UR9, UR8, UR11 ;  /* 0x00000008090b72a4 */ /* 0x000fcc000f8e020b */
[----:B--23--:R-:W-:-:S12]  /*18e0*/  UIMAD UR12, UR7, UR6, UR12 ;  /* 0x00000006070c72a4 */ /* 0x00cfd8000f8e020c */
.L_x_23:
[----:B--2---:R-:W-:Y:S01]  /*18f0*/  @!P0 MOV R3, 0x3000 ;  /* 0x0000300000038802 */ /* 0x004fe20000000f00 */
[----:B------:R-:W-:Y:S01]  /*1900*/  ULEA UR9, UR18, UR22, 0x3 ;  /* 0x0000001612097291 */ /* 0x000fe2000f8e18ff */
[----:B----4-:R-:W-:Y:S11]  /*1910*/  @P3 BRA `(.L_x_19) ;  /* 0x0000000000103947 */ /* 0x010ff60003800000 */
[----:B------:R-:W-:Y:S04]  /*1920*/  MOV R4, UR33 ;  /* 0x0000002100047c02 */ /* 0x000fe80008000f00 */
[----:B------:R-:W-:Y:S04]  /*1930*/  SHF.L.U32 R4, R4, 0x1f, RZ ;  /* 0x0000001f04047819 */ /* 0x000fe800000006ff */
[----:B------:R-:W1:Y:S02]  /*1940*/  SYNCS.PHASECHK.TRANS64.TRYWAIT P2, [UR9+0x80], R4 ;  /* 0x00008004ff0075a7 */ /* 0x000e640008041109 */
[----:B-1----:R-:W-:Y:S05]  /*1950*/  @!P2 BRA `(.L_x_20) ;  /* 0x00000064006ca947 */ /* 0x002fea0003800000 */
.L_x_19:
[----:B------:R2:W-:Y:S01]  /*1960*/  @!P0 SYNCS.ARRIVE.TRANS64 RZ, [UR9], R3 ;  /* 0x00000003ffff89a7 */ /* 0x0005e20008000009 */
[----:B------:R-:W-:Y:S04]  /*1970*/  BSSY.RECONVERGENT B0, `(.L_x_21) ;  /* 0x0000003000007945 */ /* 0x000fe80003800200 */
[----:B------:R-:W-:Y:S05]  /*1980*/  @P5 BRA `(.L_x_22) ;  /* 0x0000000000045947 */ /* 0x000fea0003800000 */
[----:B------:R-:W-:Y:S05]  /*1990*/  BPT.TRAP 0x1 ;  /* 0x000000040000795c */ /* 0x000fea0000300000 */
.L_x_22:
[----:B------:R-:W-:Y:S05]  /*19a0*/  BSYNC.RECONVERGENT B0 ;  /* 0x0000000000007941 */ /* 0x000fea0003800200 */
.L_x_21:
[----:B------:R-:W-:Y:S02]  /*19b0*/  UIADD3 UR32, UPT, UPT, UR18, 0x1, URZ ;  /* 0x0000000112207890 */ /* 0x000fe4000fffe0ff */
[----:B------:R-:W-:Y:S02]  /*19c0*/  UIMAD UR7, UR28, UR14, UR4 ;  /* 0x0000000e1c0772a4 */ /* 0x000fe4000f8e0204 */
[----:B------:R-:W-:Y:S02]  /*19d0*/  UISETP.NE.AND UP0, UPT, UR32, 0x10, UPT ;  /* 0x000000102000788c */ /* 0x000fe4000bf05270 */
[----:B------:R-:W-:Y:S02]  /*19e0*/  UIMAD UR6, UR29, UR15, UR5 ;  /* 0x0000000f1d0672a4 */ /* 0x000fe4000f8e0205 */
[----:B------:R-:W-:Y:S02]  /*19f0*/  USEL UR8, URZ, 0x1, UP0 ;  /* 0x00000001ff087887 */ /* 0x000fe40008000000 */
[----:B------:R-:W-:Y:S02]  /*1a00*/  USEL UR32, UR32, URZ, UP0 ;  /* 0x000000ff20207287 */ /* 0x000fe40008000000 */
[----:B------:R-:W-:Y:S02]  /*1a10*/  ULOP3.LUT UR33, UR33, UR8, URZ, 0x3c, !UPT ;  /* 0x0000000821217292 */ /* 0x000fe4000f8e3cff */
[----:B------:R-:W-:Y:S02]  /*1a20*/  ULEA UR8, UR32, UR22, 0x3 ;  /* 0x0000001620087291 */ /* 0x000fe4000f8e18ff */
[----:B------:R-:W-:Y:S02]  /*1a30*/  ULEA UR21, UR18, UR22, 0xc ;  /* 0x0000001612157291 */ /* 0x000fe4000f8e60ff */
[----:B------:R-:W-:Y:S01]  /*1a40*/  UIADD3 UR44, UP1, UPT, UR36, 0x80, URZ ;  /* 0x00000080242c7890 */ /* 0x000fe2000ff3e0ff */
[----:B-1----:R-:W-:Y:S01]  /*1a50*/  MOV R2, UR33 ;  /* 0x0000002100027c02 */ /* 0x002fe20008000f00 */
[----:B------:R-:W-:Y:S02]  /*1a60*/  UPRMT UR42, UR7, 0x40, UR6 ;  /* 0x00000040072a7896 */ /* 0x000fe40008000006 */
[----:B------:R-:W-:Y:S01]  /*1a70*/  UIADD3 UR24, UPT, UPT, UR21, 0x26400, URZ ;  /* 0x0002640015187890 */ /* 0x000fe2000fffe0ff */
[----:B------:R-:W-:Y:S01]  /*1a80*/  SHF.L.U32 R2, R2, 0x1f, RZ ;  /* 0x0000001f02027819 */ /* 0x000fe200000006ff */
[----:B------:R-:W-:Y:S02]  /*1a90*/  USHF.L.U32 UR10, UR30, 0x5, URZ ;  /* 0x000000051e0a7899 */ /* 0x000fe400080006ff */
[----:B------:R-:W-:Y:S01]  /*1aa0*/  UIADD3.X UR45, UPT, UPT, URZ, UR37, URZ, UP1, !UPT ;  /* 0x00000025ff2d7290 */ /* 0x000fe20008ffe4ff */
[----:B------:R3:W4:Y:S01]  /*1ab0*/  SYNCS.PHASECHK.TRANS64.TRYWAIT P3, [UR8+0x80], R2 ;  /* 0x00008002ff0075a7 */ /* 0x0007220008061108 */
[----:B------:R-:W-:Y:S02]  /*1ac0*/  ULEA UR8, UR18, UR22, 0xd ;  /* 0x0000001612087291 */ /* 0x000fe4000f8e68ff */
[----:B------:R-:W-:Y:S02]  /*1ad0*/  UPRMT UR21, UR42, 0x5410, URZ ;  /* 0x000054102a157896 */ /* 0x000fe400080000ff */
[----:B------:R-:W-:Y:S02]  /*1ae0*/  UIADD3 UR8, UPT, UPT, UR8, 0x6400, URZ ;  /* 0x0000640008087890 */ /* 0x000fe4000fffe0ff */
[----:B------:R-:W-:Y:S02]  /*1af0*/  UIADD3 UR40, UP0, UPT, UR36, 0x180, URZ ;  /* 0x0000018024287890 */ /* 0x000fe4000ff1e0ff */
[----:B------:R-:W-:Y:S02]  /*1b00*/  UIADD3 UR19, UPT, UPT, UR28, 0x1, URZ ;  /* 0x000000011c137890 */ /* 0x000fe4000fffe0ff */
[----:B------:R-:W-:Y:S02]  /*1b10*/  UIADD3.X UR41, UPT, UPT, URZ, UR37, URZ, UP0, !UPT ;  /* 0x00000025ff297290 */ /* 0x000fe400087fe4ff */
[----:B------:R-:W-:Y:S01]  /*1b20*/  UISETP.NE.AND UP2, UPT, UR19, UR17, UPT ;  /* 0x000000111300728c */ /* 0x000fe2000bf45270 */
[----:B------:R-:W-:Y:S01]  /*1b30*/  UTMALDG.4D.IM2COL [UR8], [UR44], UR21 ;  /* 0x000000082c0073b4 */ /* 0x000fe20008058015 */
[----:B------:R-:W-:Y:S02]  /*1b40*/  UIADD3 UR18, UPT, UPT, UR29, 0x1, URZ ;  /* 0x000000011d127890 */ /* 0x000fe4000fffe0ff */
[----:B------:R-:W-:Y:S02]  /*1b50*/  UIADD3 UR20, UPT, UPT, UR20, 0x1, URZ ;  /* 0x0000000114147890 */ /* 0x000fe4000fffe0ff */
[----:B------:R-:W-:Y:S01]  /*1b60*/  UIADD3 UR42, UPT, UPT, UR30, 0x1, URZ ;  /* 0x000000011e2a7890 */ /* 0x000fe2000fffe0ff */
[----:B------:R-:W-:Y:S01]  /*1b70*/  UMOV UR38, 0x0 ;  /* 0x0000000000267882 */ /* 0x000fe20000000000 */
[----:B------:R-:W-:Y:S01]  /*1b80*/  UMOV UR39, 0x10000000 ;  /* 0x1000000000277882 */ /* 0x000fe20000000000 */
[----:B------:R-:W-:Y:S02]  /*1b90*/  UMOV UR25, UR9 ;  /* 0x0000000900197c82 */ /* 0x000fe40008000000 */
[----:B------:R-:W-:Y:S01]  /*1ba0*/  @UP2 UIADD3 UR18, UPT, UPT, UR29, URZ, URZ ;  /* 0x000000ff1d122290 */ /* 0x000fe2000fffe0ff */
[----:B------:R-:W-:Y:S03]  /*1bb0*/  UMOV UR26, UR10 ;  /* 0x0000000a001a7c82 */ /* 0x000fe60008000000 */
[----:B------:R-:W-:Y:S01]  /*1bc0*/  UISETP.NE.AND UP0, UPT, UR18, UR16, UPT ;  /* 0x000000101200728c */ /* 0x000fe2000bf05270 */
[----:B------:R1:W-:Y:S10]  /*1bd0*/  UTMALDG.4D [UR24], [UR40], desc[UR38] ;  /* 0x00002618280075b4 */ /* 0x0003f40008019000 */
[----:B------:R-:W-:Y:S07]  /*1be0*/  @UP0 UIADD3 UR42, UPT, UPT, UR30, URZ, URZ ;  /* 0x000000ff1e2a0290 */ /* 0x000fee000fffe0ff */
[----:B------:R-:W-:Y:S01]  /*1bf0*/  UMOV UR30, UR42 ;  /* 0x0000002a001e7c82 */ /* 0x000fe20008000000 */
[----:B-1----:R-:W-:Y:S02]  /*1c00*/  USEL UR29, UR18, URZ, UP0 ;  /* 0x000000ff121d7287 */ /* 0x002fe40008000000 */
[----:B------:R-:W-:Y:S02]  /*1c10*/  UISETP.NE.AND UP0, UPT, UR20, UR31, UPT ;  /* 0x0000001f1400728c */ /* 0x000fe4000bf05270 */
[----:B------:R-:W-:Y:S01]  /*1c20*/  USEL UR28, UR19, URZ, UP2 ;  /* 0x000000ff131c7287 */ /* 0x000fe20009000000 */
[----:B------:R-:W-:Y:S06]  /*1c30*/  UMOV UR18, UR32 ;  /* 0x0000002000127c82 */ /* 0x000fec0008000000 */
[----:B---3--:R-:W-:Y:S05]  /*1c40*/  BRA.U UP0, `(.L_x_23) ;  /* 0xfffffffd00287547 */ /* 0x008fea000b83ffff */
.L_x_18:
[----:B------:R-:W-:Y:S01]  /*1c50*/  ULEA UR4, UR32, UR22, 0x3 ;  /* 0x0000001620047291 */ /* 0x000fe2000f8e18ff */
[----:B-1----:R-:W-:Y:S01]  /*1c60*/  MOV R2, UR33 ;  /* 0x0000002100027c02 */ /* 0x002fe20008000f00 */
[----:B------:R-:W-:Y:S01]  /*1c70*/  @!P1 SYNCS.ARRIVE.TRANS64.A1T0 RZ, [UR22+0x138], RZ ;  /* 0x000138ffffff99a7 */ /* 0x000fe20008100016 */
[----:B------:R-:W-:Y:S02]  /*1c80*/  UISETP.GE.AND UP0, UPT, UR34, 0x1, UPT ;  /* 0x000000012200788c */ /* 0x000fe4000bf06270 */
[----:B------:R-:W-:-:S04]  /*1c90*/  SHF.L.U32 R2, R2, 0x1f, RZ ;  /* 0x0000001f02027819 */ /* 0x000fc800000006ff */
[----:B------:R1:W3:Y:S03]  /*1ca0*/  SYNCS.PHASECHK.TRANS64.TRYWAIT P2, [UR4+0x80], R2 ;  /* 0x00008002ff0075a7 */ /* 0x0002e60008041104 */
[----:B------:R-:W-:Y:S05]  /*1cb0*/  BRA.U !UP0, `(.L_x_24) ;  /* 0x0000000508747547 */ /* 0x000fea000b800000 */
[----:B------:R-:W4:Y:S01]  /*1cc0*/  LDC.64 R8, c[0x0][0x480] ;  /* 0x00012000ff087b82 */ /* 0x000f220000000a00 */
[----:B------:R-:W3:Y:S01]  /*1cd0*/  LDCU UR25, c[0x0][0x390] ;  /* 0x00007200ff1977ac */ /* 0x000ee20008000800 */
[----:B------:R-:W3:Y:S06]  /*1ce0*/  LDCU UR26, c[0x0][0x38c] ;  /* 0x00007180ff1a77ac */ /* 0x000eec0008000800 */
[----:B------:R-:W4:Y:S01]  /*1cf0*/  LDC.64 R6, c[0x0][0x488] ;  /* 0x00012200ff067b82 */ /* 0x000f220000000a00 */
[----:B------:R-:W3:Y:S01]  /*1d00*/  LDCU.64 UR14, c[0x0][0x4b8] ;  /* 0x00009700ff0e77ac */ /* 0x000ee20008000a00 */
[----:B------:R-:W-:Y:S01]  /*1d10*/  UIADD3 UR31, UPT, UPT, UR34, UR31, URZ ;  /* 0x0000001f221f7290 */ /* 0x000fe2000fffe0ff */
[----:B------:R-:W-:-:S05]  /*1d20*/  UMOV UR40, UR34 ;  /* 0x0000002200287c82 */ /* 0x000fca0008000000 */
[----:B-12---:R-:W1:Y:S01]  /*1d30*/  LDC.64 R2, c[0x0][0x490] ;  /* 0x00012400ff027b82 */ /* 0x006e620000000a00 */
[----:B------:R-:W-:Y:S01]  /*1d40*/  UMOV UR38, UR32 ;  /* 0x0000002000267c82 */ /* 0x000fe20008000000 */
[----:B----4-:R-:W-:Y:S01]  /*1d50*/  IMAD.HI.U32 R9, R18, R9, RZ ;  /* 0x0000000912097227 */ /* 0x010fe200078e00ff */
[----:B------:R-:W-:-:S05]  /*1d60*/  ISETP.NE.AND P1, PT, R8, 0x1, PT ;  /* 0x000000010800780c */ /* 0x000fca0003f25270 */
[----:B------:R-:W2:Y:S01]  /*1d70*/  LDC.64 R4, c[0x0][0x4b0] ;  /* 0x00012c00ff047b82 */ /* 0x000ea20000000a00 */
[----:B------:R-:W-:-:S04]  /*1d80*/  SHF.R.U32.HI R6, RZ, R6, R9 ;  /* 0x00000006ff067219 */ /* 0x000fc80000011609 */
        /* <DEDUP_REMOVED lines=10> */
[----:B--2---:R-:W-:Y:S02]  /*1e30*/  R2UR UR8, R4 ;  /* 0x00000000040872ca */ /* 0x004fe400000e0000 */
[----:B------:R-:W-:Y:S02]  /*1e40*/  R2UR UR9, R9 ;  /* 0x00000000090972ca */ /* 0x000fe400000e0000 */
[----:B------:R-:W-:-:S06]  /*1e50*/  R2UR UR6, R5 ;  /* 0x00000000050672ca */ /* 0x000fcc00000e0000 */
[----:B------:R-:W-:Y:S01]  /*1e60*/  USEL UR13, UR4, UR13, !UP0 ;  /* 0x0000000d040d7287 */ /* 0x000fe2000c000000 */
[----:B------:R-:W2:Y:S05]  /*1e70*/  LDCU.64 UR4, c[0x0][0x4d8] ;  /* 0x00009b00ff0477ac */ /* 0x000eaa0008000a00 */
[----:B------:R-:W-:-:S04]  /*1e80*/  IMAD R14, RZ, RZ, -UR13 ;  /* 0x8000000dff0e7e24 */ /* 0x000fc8000f8e02ff */
[----:B------:R-:W-:Y:S01]  /*1e90*/  IMAD R14, R7, R14, R6 ;  /* 0x0000000e070e7224 */ /* 0x000fe200078e0206 */
[----:B-1----:R-:W-:-:S04]  /*1ea0*/  R2UR UR11, R2 ;  /* 0x00000000020b72ca */ /* 0x002fc800000e0000 */
[----:B------:R-:W-:Y:S02]  /*1eb0*/  R2UR UR7, R14 ;  /* 0x000000000e0772ca */ /* 0x000fe400000e0000 */
[----:B------:R-:W-:-:S07]  /*1ec0*/  R2UR UR12, R3 ;  /* 0x00000000030c72ca */ /* 0x000fce00000e0000 */
[----:B------:R-:W-:-:S06]  /*1ed0*/  UIMAD UR11, UR9, UR8, UR11 ;  /* 0x00000008090b72a4 */ /* 0x000fcc000f8e020b */
[----:B--23--:R-:W-:-:S12]  /*1ee0*/  UIMAD UR12, UR7, UR6, UR12 ;  /* 0x00000006070c72a4 */ /* 0x00cfd8000f8e020c */
.L_x_29:
[----:B--2---:R-:W-:Y:S01]  /*1ef0*/  @!P0 MOV R3, 0x3000 ;  /* 0x0000300000038802 */ /* 0x004fe20000000f00 */
[----:B------:R-:W-:Y:S01]  /*1f00*/  ULEA UR9, UR38, UR22, 0x3 ;  /* 0x0000001626097291 */ /* 0x000fe2000f8e18ff */
[----:B---3--:R-:W-:Y:S11]  /*1f10*/  @P2 BRA `(.L_x_25) ;  /* 0x0000000000102947 */ /* 0x008ff60003800000 */
[----:B------:R-:W-:Y:S04]  /*1f20*/  MOV R4, UR33 ;  /* 0x0000002100047c02 */ /* 0x000fe80008000f00 */
[----:B------:R-:W-:Y:S04]  /*1f30*/  SHF.L.U32 R4, R4, 0x1f, RZ ;  /* 0x0000001f04047819 */ /* 0x000fe800000006ff */
[----:B------:R-:W1:Y:S02]  /*1f40*/  SYNCS.PHASECHK.TRANS64.TRYWAIT P1, [UR9+0x80], R4 ;  /* 0x00008004ff0075a7 */ /* 0x000e640008021109 */
[----:B-1----:R-:W-:Y:S05]  /*1f50*/  @!P1 BRA `(.L_x_26) ;  /* 0x0000006000049947 */ /* 0x002fea0003800000 */
.L_x_25:
[----:B------:R2:W-:Y:S01]  /*1f60*/  @!P0 SYNCS.ARRIVE.TRANS64 RZ, [UR9], R3 ;  /* 0x00000003ffff89a7 */ /* 0x0005e20008000009 */
[----:B------:R-:W-:Y:S04]  /*1f70*/  BSSY.RECONVERGENT B0, `(.L_x_27) ;  /* 0x0000003000007945 */ /* 0x000fe80003800200 */
[----:B------:R-:W-:Y:S05]  /*1f80*/  @P5 BRA `(.L_x_28) ;  /* 0x0000000000045947 */ /* 0x000fea0003800000 */
[----:B------:R-:W-:Y:S05]  /*1f90*/  BPT.TRAP 0x1 ;  /* 0x000000040000795c */ /* 0x000fea0000300000 */
.L_x_28:
[----:B------:R-:W-:Y:S05]  /*1fa0*/  BSYNC.RECONVERGENT B0 ;  /* 0x0000000000007941 */ /* 0x000fea0003800200 */
.L_x_27:
        /* <DEDUP_REMOVED lines=8> */
[----:B------:R-:W-:Y:S02]  /*2030*/  UIADD3 UR39, UPT, UPT, UR28, 0x1, URZ ;  /* 0x000000011c277890 */ /* 0x000fe4000fffe0ff */
[----:B------:R-:W-:Y:S01]  /*2040*/  UIADD3 UR46, UP1, UPT, UR36, 0x80, URZ ;  /* 0x00000080242e7890 */ /* 0x000fe2000ff3e0ff */
[----:B-1----:R-:W-:Y:S01]  /*2050*/  MOV R2, UR33 ;  /* 0x0000002100027c02 */ /* 0x002fe20008000f00 */
[----:B------:R-:W-:Y:S02]  /*2060*/  UPRMT UR41, UR6, 0x40, UR7 ;  /* 0x0000004006297896 */ /* 0x000fe40008000007 */
[----:B------:R-:W-:Y:S01]  /*2070*/  UISETP.NE.AND UP2, UPT, UR39, UR26, UPT ;  /* 0x0000001a2700728c */ /* 0x000fe2000bf45270 */
[----:B------:R-:W-:Y:S01]  /*2080*/  SHF.L.U32 R2, R2, 0x1f, RZ ;  /* 0x0000001f02027819 */ /* 0x000fe200000006ff */
[----:B------:R-:W-:Y:S02]  /*2090*/  USHF.L.U32 UR10, UR30, 0x5, URZ ;  /* 0x000000051e0a7899 */ /* 0x000fe400080006ff */
[----:B------:R-:W-:Y:S01]  /*20a0*/  UIADD3.X UR47, UPT, UPT, URZ, UR37, URZ, UP1, !UPT ;  /* 0x00000025ff2f7290 */ /* 0x000fe20008ffe4ff */
[----:B------:R1:W3:Y:S01]  /*20b0*/  SYNCS.PHASECHK.TRANS64.TRYWAIT P2, [UR8+0x80], R2 ;  /* 0x00008002ff0075a7 */ /* 0x0002e20008041108 */
[----:B------:R-:W-:Y:S02]  /*20c0*/  ULEA UR8, UR38, UR22, 0xd ;  /* 0x0000001626087291 */ /* 0x000fe4000f8e68ff */
[----:B------:R-:W-:Y:S02]  /*20d0*/  UPRMT UR48, UR41, 0x5410, URZ ;  /* 0x0000541029307896 */ /* 0x000fe400080000ff */
[----:B------:R-:W-:Y:S02]  /*20e0*/  UIADD3 UR8, UPT, UPT, UR8, 0x6400, URZ ;  /* 0x0000640008087890 */ /* 0x000fe4000fffe0ff */
[----:B------:R-:W-:Y:S02]  /*20f0*/  UIADD3 UR44, UP0, UPT, UR36, 0x180, URZ ;  /* 0x00000180242c7890 */ /* 0x000fe4000ff1e0ff */
[----:B------:R-:W-:Y:S02]  /*2100*/  ULEA UR16, UR38, UR22, 0xc ;  /* 0x0000001626107291 */ /* 0x000fe4000f8e60ff */
[----:B------:R-:W-:Y:S02]  /*2110*/  UIADD3.X UR45, UPT, UPT, URZ, UR37, URZ, UP0, !UPT ;  /* 0x00000025ff2d7290 */ /* 0x000fe400087fe4ff */
[----:B------:R-:W-:Y:S01]  /*2120*/  UIADD3 UR16, UPT, UPT, UR16, 0x26400, URZ ;  /* 0x0002640010107890 */ /* 0x000fe2000fffe0ff */
[----:B------:R1:W-:Y:S01]  /*2130*/  UTMALDG.4D.IM2COL [UR8], [UR46], UR48 ;  /* 0x000000082e0073b4 */ /* 0x0003e20008058030 */
[----:B------:R-:W-:Y:S02]  /*2140*/  UIADD3 UR38, UPT, UPT, UR29, 0x1, URZ ;  /* 0x000000011d267890 */ /* 0x000fe4000fffe0ff */
[----:B------:R-:W-:Y:S02]  /*2150*/  @UP2 UIADD3 UR38, UPT, UPT, UR29, URZ, URZ ;  /* 0x000000ff1d262290 */ /* 0x000fe4000fffe0ff */
[----:B------:R-:W-:Y:S02]  /*2160*/  UIADD3 UR41, UPT, UPT, UR30, 0x1, URZ ;  /* 0x000000011e297890 */ /* 0x000fe4000fffe0ff */
[----:B------:R-:W-:Y:S02]  /*2170*/  UISETP.NE.AND UP0, UPT, UR38, UR25, UPT ;  /* 0x000000192600728c */ /* 0x000fe4000bf05270 */
[----:B------:R-:W-:Y:S01]  /*2180*/  UIADD3 UR49, UPT, UPT, UR40, -0x1, URZ ;  /* 0xffffffff28317890 */ /* 0x000fe2000fffe0ff */
[----:B------:R-:W-:Y:S01]  /*2190*/  UMOV UR42, 0x0 ;  /* 0x00000000002a7882 */ /* 0x000fe20000000000 */
[----:B------:R-:W-:Y:S01]  /*21a0*/  UMOV UR43, 0x10000000 ;  /* 0x10000000002b7882 */ /* 0x000fe20000000000 */
[----:B------:R-:W-:Y:S01]  /*21b0*/  UMOV UR19, UR27 ;  /* 0x0000001b00137c82 */ /* 0x000fe20008000000 */
[----:B------:R-:W-:Y:S01]  /*21c0*/  UMOV UR20, UR28 ;  /* 0x0000001c00147c82 */ /* 0x000fe20008000000 */
[----:B------:R-:W-:Y:S01]  /*21d0*/  USEL UR28, UR39, URZ, UP2 ;  /* 0x000000ff271c7287 */ /* 0x000fe20009000000 */
[----:B------:R-:W-:Y:S03]  /*21e0*/  UMOV UR21, UR29 ;  /* 0x0000001d00157c82 */ /* 0x000fe60008000000 */
[----:B------:R-:W-:Y:S02]  /*21f0*/  @UP0 UIADD3 UR41, UPT, UPT, UR30, URZ, URZ ;  /* 0x000000ff1e290290 */ /* 0x000fe4000fffe0ff */
[----:B------:R-:W-:Y:S01]  /*2200*/  USEL UR29, UR38, URZ, UP0 ;  /* 0x000000ff261d7287 */ /* 0x000fe20008000000 */
[----:B------:R-:W-:Y:S01]  /*2210*/  UMOV UR17, UR9 ;  /* 0x0000000900117c82 */ /* 0x000fe20008000000 */
[----:B------:R-:W-:Y:S01]  /*2220*/  UMOV UR18, UR10 ;  /* 0x0000000a00127c82 */ /* 0x000fe20008000000 */
[----:B------:R-:W-:Y:S01]  /*2230*/  UISETP.GT.U32.AND UP0, UPT, UR40, 0x1, UPT ;  /* 0x000000012800788c */ /* 0x000fe2000bf04070 */
[----:B------:R1:W-:Y:S01]  /*2240*/  UTMALDG.4D [UR16], [UR44], desc[UR42] ;  /* 0x00002a102c0075b4 */ /* 0x0003e20008019000 */
[----:B------:R-:W-:Y:S01]  /*2250*/  UMOV UR38, UR32 ;  /* 0x0000002000267c82 */ /* 0x000fe20008000000 */
[----:B------:R-:W-:Y:S01]  /*2260*/  UMOV UR40, UR49 ;  /* 0x0000003100287c82 */ /* 0x000fe20008000000 */
[----:B------:R-:W-:Y:S05]  /*2270*/  UMOV UR30, UR41 ;  /* 0x00000029001e7c82 */ /* 0x000fea0008000000 */
[----:B-1----:R-:W-:Y:S05]  /*2280*/  BRA.U UP0, `(.L_x_29) ;  /* 0xfffffffd00187547 */ /* 0x002fea000b83ffff */
.L_x_24:
[----:B--2---:R-:W-:Y:S01]  /*2290*/  SHF.L.U32 R3, R13, 0x1f, RZ ;  /* 0x0000001f0d037819 */ /* 0x004fe200000006ff */
[----:B------:R-:W-:-:S03]  /*22a0*/  NOP ;  /* 0x0000000000007918 */ /* 0x000fc60000000000 */
[----:B------:R-:W2:Y:S02]  /*22b0*/  SYNCS.PHASECHK.TRANS64.TRYWAIT P1, [UR22+0x140], R3 ;  /* 0x00014003ff0075a7 */ /* 0x000ea40008021116 */
[----:B--2---:R-:W-:Y:S05]  /*22c0*/  @!P1 BRA `(.L_x_30) ;  /* 0x0000005c00409947 */ /* 0x004fea0003800000 */
.L_x_123:
[----:B------:R-:W2:Y:S01]  /*22d0*/  LDS.128 R4, [UR22+0x180] ;  /* 0x00018016ff047984 */ /* 0x000ea20008000c00 */
[----:B------:R-:W-:Y:S01]  /*22e0*/  UIADD3 UR4, UPT, UPT, UR22, 0x148, URZ ;  /* 0x0000014816047890 */ /* 0x000fe2000fffe0ff */
[----:B------:R-:W-:Y:S01]  /*22f0*/  ISETP.GE.AND P1, PT, R40, 0x1, PT ;  /* 0x000000012800780c */ /* 0x000fe20003f26270 */
[----:B------:R-:W-:Y:S01]  /*2300*/  @!PT LDS RZ, [RZ] ;  /* 0x00000000fffff984 */ /* 0x000fe20000000800 */
[----:B------:R-:W-:Y:S01]  /*2310*/  @!PT LDS RZ, [RZ] ;  /* 0x00000000fffff984 */ /* 0x000fe20000000800 */
[----:B------:R-:W-:Y:S01]  /*2320*/  @!PT LDS RZ, [RZ] ;  /* 0x00000000fffff984 */ /* 0x000fe20000000800 */
[----:B------:R-:W-:Y:S01]  /*2330*/  @!PT LDS RZ, [RZ] ;  /* 0x00000000fffff984 */ /* 0x000fe20000000800 */
[----:B------:R1:W-:Y:S06]  /*2340*/  MEMBAR.ALL.CTA ;  /* 0x0000000000007992 */ /* 0x0003ec0000008000 */
[----:B-1----:R-:W1:Y:S01]  /*2350*/  FENCE.VIEW.ASYNC.S ;  /* 0x00000000000073c6 */ /* 0x002e620000000000 */
[----:B------:R-:W-:-:S09]  /*2360*/  UPRMT UR4, URZ, 0x654, UR4 ;  /* 0x00000654ff047896 */ /* 0x000fd20008000004 */
[----:B-1----:R-:W-:Y:S01]  /*2370*/  SYNCS.ARRIVE.TRANS64.RED.A1T0 RZ, [UR4], RZ ;  /* 0x000000ffffff79a7 */ /* 0x002fe20008100404 */
[----:B--2---:R-:W-:-:S13]  /*2380*/  LOP3.LUT P4, RZ, R6, 0x1, RZ, 0xc0, !PT ;  /* 0x0000000106ff7812 */ /* 0x004fda000788c0ff */
[----:B------:R-:W-:Y:S02]  /*2390*/  @P4 MOV R12, R4 ;  /* 0x00000004000c4202 */ /* 0x000fe40000000f00 */
[----:B------:R-:W-:Y:S01]  /*23a0*/  @P4 LOP3.LUT R11, R5, 0xffff, RZ, 0xc0, !PT ;  /* 0x0000ffff050b4812 */ /* 0x000fe200078ec0ff */
[----:B------:R-:W-:Y:S06]  /*23b0*/  @!P1 BRA `(.L_x_31) ;  /* 0x0000000000b89947 */ /* 0x000fec0003800000 */
[----:B------:R-:W1:Y:S01]  /*23c0*/  LDC.64 R4, c[0x0][0xb18] ;  /* 0x0002c600ff047b82 */ /* 0x000e620000000a00 */
[----:B----4-:R-:W-:-:S07]  /*23d0*/  ISETP.NE.AND P3, PT, R40, 0x1, PT ;  /* 0x000000012800780c */ /* 0x010fce0003f65270 */
[----:B------:R-:W2:Y:S08]  /*23e0*/  LDC.64 R6, c[0x0][0xb10] ;  /* 0x0002c400ff067b82 */ /* 0x000eb00000000a00 */
[----:B------:R-:W4:Y:S08]  /*23f0*/  LDC R8, c[0x0][0xb20] ;  /* 0x0002c800ff087b82 */ /* 0x000f300000000800 */
[----:B------:R-:W3:Y:S01]  /*2400*/  LDC R9, c[0x0][0xb0c] ;  /* 0x0002c300ff097b82 */ /* 0x000ee20000000800 */
[----:B-1----:R-:W-:Y:S01]  /*2410*/  IMAD.HI.U32 R15, R0, R5, RZ ;  /* 0x00000005000f7227 */ /* 0x002fe200078e00ff */
[----:B------:R-:W-:-:S03]  /*2420*/  ISETP.NE.AND P1, PT, R4, 0x1, PT ;  /* 0x000000010400780c */ /* 0x000fc60003f25270 */
[----:B------:R-:W-:-:S03]  /*2430*/  IMAD.HI.U32 R5, R11, R5, RZ ;  /* 0x000000050b057227 */ /* 0x000fc600078e00ff */
[----:B------:R-:W1:Y:S01]  /*2440*/  LDC.64 R2, c[0x0][0xb28] ;  /* 0x0002ca00ff027b82 */ /* 0x000e620000000a00 */
[----:B--2---:R-:W-:-:S04]  /*2450*/  IMAD.HI.U32 R16, R10, R6, RZ ;  /* 0x000000060a107227 */ /* 0x004fc800078e00ff */
[----:B------:R-:W-:Y:S01]  /*2460*/  IMAD.HI.U32 R17, R12, R6, RZ ;  /* 0x000000060c117227 */ /* 0x000fe200078e00ff */
[----:B------:R-:W-:Y:S02]  /*2470*/  SHF.R.U32.HI R16, RZ, R7, R16 ;  /* 0x00000007ff107219 */ /* 0x000fe40000011610 */
[-C--:B----4-:R-:W-:Y:S02]  /*2480*/  SHF.R.U32.HI R15, RZ, R8.reuse, R15 ;  /* 0x00000008ff0f7219 */ /* 0x090fe4000001160f */
[----:B------:R-:W-:Y:S02]  /*2490*/  SHF.R.U32.HI R5, RZ, R8, R5 ;  /* 0x00000008ff057219 */ /* 0x000fe40000011605 */
[----:B------:R-:W-:Y:S02]  /*24a0*/  SEL R15, R0, R15, !P1 ;  /* 0x0000000f000f7207 */ /* 0x000fe40004800000 */
[----:B------:R-:W-:Y:S02]  /*24b0*/  SHF.R.U32.HI R17, RZ, R7, R17 ;  /* 0x00000007ff117219 */ /* 0x000fe40000011611 */
[----:B---3--:R-:W-:-:S02]  /*24c0*/  ISETP.NE.AND P2, PT, R9, 0x1, PT ;  /* 0x000000010900780c */ /* 0x008fc40003f45270 */
[----:B------:R-:W-:Y:S02]  /*24d0*/  SEL R5, R11, R5, !P1 ;  /* 0x000000050b057207 */ /* 0x000fe40004800000 */
[----:B------:R-:W-:Y:S02]  /*24e0*/  SEL R16, R10, R16, !P2 ;  /* 0x000000100a107207 */ /* 0x000fe40005000000 */
[----:B------:R-:W-:Y:S01]  /*24f0*/  SEL R17, R12, R17, !P2 ;  /* 0x000000110c117207 */ /* 0x000fe20005000000 */
[----:B-1----:R-:W-:-:S04]  /*2500*/  IMAD.HI.U32 R14, R15, R2, RZ ;  /* 0x000000020f0e7227 */ /* 0x002fc800078e00ff */
        /* <DEDUP_REMOVED lines=10> */
[----:B------:R-:W-:-:S04]  /*25b0*/  @!P1 IMAD.HI.U32 R7, R17, R2, RZ ;  /* 0x0000000211079227 */ /* 0x000fc800078e00ff */
[----:B------:R-:W-:Y:S01]  /*25c0*/  IMAD.MOV R2, RZ, RZ, -R6 ;  /* 0x000000ffff027224 */ /* 0x000fe200078e0a06 */
[----:B------:R-:W-:Y:S02]  /*25d0*/  @!P1 SHF.R.U32.HI R3, RZ, R3, R7 ;  /* 0x00000003ff039219 */ /* 0x000fe40000011607 */
[----:B------:R-:W-:Y:S01]  /*25e0*/  IADD3 R7, PT, PT, -R5, RZ, RZ ;  /* 0x000000ff05077210 */ /* 0x000fe20007ffe1ff */
[----:B------:R-:W-:Y:S01]  /*25f0*/  IMAD R2, R40, R2, R5 ;  /* 0x0000000228027224 */ /* 0x000fe200078e0205 */
        /* <DEDUP_REMOVED lines=10> */
.L_x_31:
[----:B------:R-:W1:Y:S02]  /*26a0*/  LDCU UR4, c[0x0][0xb30] ;  /* 0x00016600ff0477ac */ /* 0x000e640008000800 */
[----:B-1----:R-:W-:-:S09]  /*26b0*/  UISETP.NE.AND UP0, UPT, UR4, 0x1, UPT ;  /* 0x000000010400788c */ /* 0x002fd2000bf05270 */
[----:B------:R-:W-:Y:S05]  /*26c0*/  BRA.U UP0, `(.L_x_32) ;  /* 0x0000000100407547 */ /* 0x000fea000b800000 */
[----:B------:R-:W1:Y:S08]  /*26d0*/  LDC.64 R4, c[0x0][0xb10] ;  /* 0x0002c400ff047b82 */ /* 0x000e700000000a00 */
[----:B------:R-:W2:Y:S08]  /*26e0*/  LDC.64 R2, c[0x0][0xb18] ;  /* 0x0002c600ff027b82 */ /* 0x000eb00000000a00 */
[----:B------:R-:W3:Y:S08]  /*26f0*/  LDC R6, c[0x0][0xb20] ;  /* 0x0002c800ff067b82 */ /* 0x000ef00000000800 */
[----:B------:R-:W4:Y:S01]  /*2700*/  LDC R7, c[0x0][0xb0c] ;  /* 0x0002c300ff077b82 */ /* 0x000f220000000800 */
[----:B-1----:R-:W-:-:S05]  /*2710*/  IMAD.HI.U32 R4, R12, R4, RZ ;  /* 0x000000040c047227 */ /* 0x002fca00078e00ff */
[----:B------:R-:W-:Y:S01]  /*2720*/  SHF.R.U32.HI R4, RZ, R5, R4 ;  /* 0x00000005ff047219 */ /* 0x000fe20000011604 */
[----:B--2---:R-:W-:Y:S01]  /*2730*/  IMAD.HI.U32 R3, R11, R3, RZ ;  /* 0x000000030b037227 */ /* 0x004fe200078e00ff */
[----:B------:R-:W-:-:S04]  /*2740*/  ISETP.NE.AND P1, PT, R2, 0x1, PT ;  /* 0x000000010200780c */ /* 0x000fc80003f25270 */
[----:B---3--:R-:W-:-:S04]  /*2750*/  SHF.R.U32.HI R3, RZ, R6, R3 ;  /* 0x00000006ff037219 */ /* 0x008fc80000011603 */
[----:B------:R-:W-:Y:S02]  /*2760*/  SEL R3, R11, R3, !P1 ;  /* 0x000000030b037207 */ /* 0x000fe40004800000 */
[----:B----4-:R-:W-:-:S04]  /*2770*/  ISETP.NE.AND P2, PT, R7, 0x1, PT ;  /* 0x000000010700780c */ /* 0x010fc80003f45270 */
[----:B------:R-:W-:-:S05]  /*2780*/  SEL R4, R12, R4, !P2 ;  /* 0x000000040c047207 */ /* 0x000fca0005000000 */
[----:B------:R-:W-:Y:S02]  /*2790*/  IMAD.IADD R5, R3, 0x1, -R4 ;  /* 0x0000000103057824 */ /* 0x000fe400078e0a04 */
[----:B------:R-:W-:Y:S02]  /*27a0*/  IMAD.IADD R3, R4, 0x1, -R3 ;  /* 0x0000000104037824 */ /* 0x000fe400078e0a03 */
[----:B------:R-:W-:Y:S02]  /*27b0*/  IMAD R12, R5, R7, R12 ;  /* 0x00000007050c7224 */ /* 0x000fe400078e020c */
[----:B------:R-:W-:-:S07]  /*27c0*/  IMAD R11, R3, R2, R11 ;  /* 0x00000002030b7224 */ /* 0x000fce00078e020b */
.L_x_32:
[----:B------:R-:W-:Y:S01]  /*27d0*/  UMOV UR20, UR31 ;  /* 0x0000001f00147c82 */ /* 0x000fe20008000000 */
[----:B------:R-:W-:Y:S01]  /*27e0*/  PLOP3.LUT P1, PT, PT, PT, PT, 0x80, 0x8 ;  /* 0x000000000008781c */ /* 0x000fe20003f2f070 */
[----:B------:R-:W-:Y:S01]  /*27f0*/  IMAD.IADD R18, R12, 0x1, R91 ;  /* 0x000000010c127824 */ /* 0x000fe200078e025b */
[----:B------:R-:W-:Y:S01]  /*2800*/  LOP3.LUT R13, R13, 0x1, RZ, 0x3c, !PT ;  /* 0x000000010d0d7812 */ /* 0x000fe200078e3cff */
[----:B------:R-:W-:Y:S01]  /*2810*/  IMAD.IADD R14, R11, 0x1, R90 ;  /* 0x000000010b0e7824 */ /* 0x000fe200078e025a */
[----:B------:R-:W-:Y:S09]  /*2820*/  @P4 BRA `(.L_x_33) ;  /* 0xffffffec00604947 */ /* 0x000ff2000383ffff */
[----:B------:R-:W-:Y:S01]  /*2830*/  UIADD3 UR22, UPT, UPT, UR22, 0x80, URZ ;  /* 0x0000008016167890 */ /* 0x000fe2000fffe0ff */
[----:B------:R-:W-:-:S03]  /*2840*/  MOV R2, UR33 ;  /* 0x0000002100027c02 */ /* 0x000fc60008000f00 */
[----:B------:R-:W-:Y:S01]  /*2850*/  ULEA UR4, UR32, UR22, 0x3 ;  /* 0x0000001620047291 */ /* 0x000fe2000f8e18ff */
[----:B------:R-:W-:-:S08]  /*2860*/  SHF.L.U32 R2, R2, 0x1f, RZ ;  /* 0x0000001f02027819 */ /* 0x000fd000000006ff */
[----:B------:R-:W1:Y:S02]  /*2870*/  SYNCS.PHASECHK.TRANS64.TRYWAIT P0, [UR4], R2 ;  /* 0x00000002ff0075a7 */ /* 0x000e640008001104 */
[----:B-1----:R-:W-:Y:S05]  /*2880*/  @!P0 BRA `(.L_x_34) ;  /* 0x0000005400e88947 */ /* 0x002fea0003800000 */
.L_x_125:
[----:B------:R-:W-:-:S04]  /*2890*/  UIADD3 UR6, UPT, UPT, UR32, 0x1, URZ ;  /* 0x0000000120067890 */ /* 0x000fc8000fffe0ff */
[----:B------:R-:W-:-:S04]  /*28a0*/  UISETP.NE.AND UP0, UPT, UR6, 0x10, UPT ;  /* 0x000000100600788c */ /* 0x000fc8000bf05270 */
[----:B------:R-:W-:Y:S02]  /*28b0*/  USEL UR5, URZ, 0x1, UP0 ;  /* 0x00000001ff057887 */ /* 0x000fe40008000000 */
[----:B------:R-:W-:Y:S02]  /*28c0*/  USEL UR6, UR6, URZ, UP0 ;  /* 0x000000ff06067287 */ /* 0x000fe40008000000 */
[----:B------:R-:W-:Y:S02]  /*28d0*/  ULOP3.LUT UR5, UR33, UR5, URZ, 0x3c, !UPT ;  /* 0x0000000521057292 */ /* 0x000fe4000f8e3cff */
[----:B------:R-:W-:-:S04]  /*28e0*/  ULEA UR4, UR6, UR22, 0x3 ;  /* 0x0000001606047291 */ /* 0x000fc8000f8e18ff */
[----:B-1----:R-:W-:-:S04]  /*28f0*/  MOV R2, UR5 ;  /* 0x0000000500027c02 */ /* 0x002fc80008000f00 */
[----:B------:R-:W-:-:S04]  /*2900*/  SHF.L.U32 R2, R2, 0x1f, RZ ;  /* 0x0000001f02027819 */ /* 0x000fc800000006ff */
[----:B------:R-:W1:Y:S02]  /*2910*/  SYNCS.PHASECHK.TRANS64.TRYWAIT P0, [UR4], R2 ;  /* 0x00000002ff0075a7 */ /* 0x000e640008001104 */
[----:B-1----:R-:W-:Y:S05]  /*2920*/  @!P0 BRA `(.L_x_35) ;  /* 0x0000005400d88947 */ /* 0x002fea0003800000 */
.L_x_127:
        /* <DEDUP_REMOVED lines=10> */
.L_x_129:
        /* <DEDUP_REMOVED lines=10> */
.L_x_131:
        /* <DEDUP_REMOVED lines=10> */
.L_x_133:
        /* <DEDUP_REMOVED lines=10> */
.L_x_135:
        /* <DEDUP_REMOVED lines=10> */
.L_x_137:
        /* <DEDUP_REMOVED lines=10> */
.L_x_139:
        /* <DEDUP_REMOVED lines=10> */
.L_x_141:
        /* <DEDUP_REMOVED lines=10> */
.L_x_143:
        /* <DEDUP_REMOVED lines=10> */
.L_x_145:
        /* <DEDUP_REMOVED lines=10> */
.L_x_147:
        /* <DEDUP_REMOVED lines=10> */
.L_x_149:
        /* <DEDUP_REMOVED lines=10> */
.L_x_151:
        /* <DEDUP_REMOVED lines=10> */
.L_x_153:
[----:B------:R-:W-:-:S04]  /*3150*/  UIADD3 UR6, UPT, UPT, UR6, 0x1, URZ ;  /* 0x0000000106067890 */ /* 0x000fc8000fffe0ff */
[----:B------:R-:W-:-:S04]  /*3160*/  UISETP.NE.AND UP0, UPT, UR6, 0x10, UPT ;  /* 0x000000100600788c */ /* 0x000fc8000bf05270 */
[----:B------:R-:W-:Y:S02]  /*3170*/  USEL UR4, URZ, 0x1, UP0 ;  /* 0x00000001ff047887 */ /* 0x000fe40008000000 */
[----:B------:R-:W-:Y:S02]  /*3180*/  USEL UR6, UR6, URZ, UP0 ;  /* 0x000000ff06067287 */ /* 0x000fe40008000000 */
[----:B------:R-:W-:Y:S02]  /*3190*/  ULOP3.LUT UR4, UR5, UR4, URZ, 0x3c, !UPT ;  /* 0x0000000405047292 */ /* 0x000fe4000f8e3cff */
[----:B------:R-:W-:-:S04]  /*31a0*/  ULEA UR6, UR6, UR22, 0x3 ;  /* 0x0000001606067291 */ /* 0x000fc8000f8e18ff */
[----:B-1----:R-:W-:Y:S02]  /*31b0*/  IMAD.U32 R2, RZ, RZ, UR4 ;  /* 0x00000004ff027e24 */ /* 0x002fe4000f8e00ff */
[----:B------:R-:W-:-:S03]  /*31c0*/  MOV R0, UR6 ;  /* 0x0000000600007c02 */ /* 0x000fc60008000f00 */
[----:B------:R-:W-:-:S07]  /*31d0*/  SHF.L.U32 R2, R2, 0x1f, RZ ;  /* 0x0000001f02027819 */ /* 0x000fce00000006ff */
.L_x_49:
[----:B-1----:R1:W2:Y:S02]  /*31e0*/  SYNCS.PHASECHK.TRANS64.TRYWAIT P0, [R0+URZ], R2 ;  /* 0x00000002000075a7 */ /* 0x0022a400080011ff */
[----:B--2---:R-:W-:Y:S05]  /*31f0*/  @!P0 NANOSLEEP.SYNCS 0x989680 ;  /* 0x009896800000895d */ /* 0x004fea0003900000 */
[----:B------:R-:W2:Y:S02]  /*3200*/  @!P0 SYNCS.PHASECHK.TRANS64 P0, [R0+URZ], R2 ;  /* 0x00000002000085a7 */ /* 0x000ea400080010ff */
[----:B--2---:R-:W-:Y:S05]  /*3210*/  @P0 EXIT ;  /* 0x000000000000094d */ /* 0x004fea0003800000 */
[----:B------:R-:W-:Y:S05]  /*3220*/  BRA `(.L_x_49) ;  /* 0xfffffffc00ec7947 */ /* 0x000fea000383ffff */
.L_x_17:
[----:B------:R-:W-:-:S04]  /*3230*/  UISETP.NE.AND UP0, UPT, UR45, URZ, UPT ;  /* 0x000000ff2d00728c */ /* 0x000fc8000bf05270 */
[----:B------:R-:W-:-:S09]  /*3240*/  UISETP.NE.OR UP0, UPT, UR6, 0x1, UP0 ;  /* 0x000000010600788c */ /* 0x000fd20008705670 */
[----:B------:R-:W-:Y:S05]  /*3250*/  BRA.U UP0, `(.L_x_50) ;  /* 0x0000000100b07547 */ /* 0x000fea000b800000 */
[----:B------:R-:W-:Y:S01]  /*3260*/  UMOV UR4, 0x400 ;  /* 0x0000040000047882 */ /* 0x000fe20000000000 */
[----:B------:R-:W-:Y:S01]  /*3270*/  HFMA2 R3, -RZ, RZ, 0, 5.9604644775390625e-08 ;  /* 0x00000001ff037431 */ /* 0x000fe200000001ff */
[----:B------:R-:W-:Y:S01]  /*3280*/  ULEA UR45, UR45, UR4, 0x18 ;  /* 0x000000042d2d7291 */ /* 0x000fe2000f8ec0ff */
[----:B------:R-:W-:Y:S01]  /*3290*/  ISETP.NE.AND P0, PT, R2, RZ, PT ;  /* 0x000000ff0200720c */ /* 0x000fe20003f05270 */
[----:B------:R-:W-:Y:S02]  /*32a0*/  IMAD.MOV.U32 R8, RZ, RZ, RZ ;  /* 0x000000ffff087224 */ /* 0x000fe400078e00ff */
[----:B------:R-:W-:Y:S02]  /*32b0*/  UIADD3 UR6, UPT, UPT, UR45, 0x148, URZ ;  /* 0x000001482d067890 */ /* 0x000fe4000fffe0ff */
[----:B------:R-:W-:Y:S02]  /*32c0*/  UIADD3 UR7, UPT, UPT, UR45, 0x140, URZ ;  /* 0x000001402d077890 */ /* 0x000fe4000fffe0ff */
[----:B------:R-:W-:-:S12]  /*32d0*/  UPRMT UR6, URZ, 0x654, UR6 ;  /* 0x00000654ff067896 */ /* 0x000fd80008000006 */
.L_x_53:
[----:B------:R-:W-:Y:S01]  /*32e0*/  SHF.L.U32 R6, R3, 0x1f, RZ ;  /* 0x0000001f03067819 */ /* 0x000fe200000006ff */
[----:B------:R-:W-:Y:S02]  /*32f0*/  IMAD.U32 R4, RZ, RZ, UR7 ;  /* 0x00000007ff047e24 */ /* 0x000fe4000f8e00ff */
[----:B------:R-:W-:Y:S01]  /*3300*/  @!P0 IMAD.MOV.U32 R5, RZ, RZ, 0x10 ;  /* 0x00000010ff058424 */ /* 0x000fe200078e00ff */
[----:B------:R-:W1:Y:S02]  /*3310*/  SYNCS.PHASECHK.TRANS64.TRYWAIT P1, [UR45+0x148], R6 ;  /* 0x00014806ff0075a7 */ /* 0x000e64000802112d */
[----:B------:R-:W-:-:S04]  /*3320*/  PRMT R4, R2, 0x654, R4 ;  /* 0x0000065402047816 */ /* 0x000fc80000000004 */
[----:B------:R-:W-:Y:S01]  /*3330*/  SEL R0, R4, R0, !P0 ;  /* 0x0000000004007207 */ /* 0x000fe20004000000 */
[----:B-1----:R-:W-:Y:S06]  /*3340*/  @!P1 BRA `(.L_x_51) ;  /* 0x0000005000a09947 */ /* 0x002fec0003800000 */
.L_x_155:
[----:B------:R-:W-:Y:S01]  /*3350*/  UIADD3 UR4, UPT, UPT, UR45, 0x180, URZ ;  /* 0x000001802d047890 */ /* 0x000fe2000fffe0ff */
[----:B------:R2:W-:Y:S01]  /*3360*/  @!P0 SYNCS.ARRIVE.TRANS64.RED RZ, [R0+URZ], R5 ;  /* 0x0000000500ff89a7 */ /* 0x0005e200080004ff */
[----:B------:R-:W-:Y:S01]  /*3370*/  UIADD3 UR5, UPT, UPT, UR45, 0x140, URZ ;  /* 0x000001402d057890 */ /* 0x000fe2000fffe0ff */
[----:B------:R-:W-:-:S08]  /*3380*/  LOP3.LUT R3, R3, 0x1, RZ, 0x3c, !PT ;  /* 0x0000000103037812 */ /* 0x000fd000078e3cff */
[----:B------:R-:W-:Y:S06]  /*3390*/  UGETNEXTWORKID.BROADCAST [UR4], [UR5] ;  /* 0x00000000040073ca */ /* 0x000fec0008000100 */
[----:B--2---:R-:W-:-:S04]  /*33a0*/  SHF.L.U32 R5, R8, 0x1f, RZ ;  /* 0x0000001f08057819 */ /* 0x004fc800000006ff */
[----:B------:R-:W2:Y:S02]  /*33b0*/  SYNCS.PHASECHK.TRANS64.TRYWAIT P1, [UR45+0x140], R5 ;  /* 0x00014005ff0075a7 */ /* 0x000ea4000802112d */
[----:B--2---:R-:W-:Y:S05]  /*33c0*/  @!P1 BRA `(.L_x_52) ;  /* 0x0000005000989947 */ /* 0x004fea0003800000 */
.L_x_157:
[----:B-1----:R-:W1:Y:S01]  /*33d0*/  LDS.128 R4, [UR45+0x180] ;  /* 0x0001802dff047984 */ /* 0x002e620008000c00 */
[----:B------:R-:W-:Y:S01]  /*33e0*/  LOP3.LUT R8, R8, 0x1, RZ, 0x3c, !PT ;  /* 0x0000000108087812 */ /* 0x000fe200078e3cff */
[----:B------:R-:W-:Y:S01]  /*33f0*/  @!PT LDS RZ, [RZ] ;  /* 0x00000000fffff984 */ /* 0x000fe20000000800 */
[----:B------:R-:W-:Y:S01]  /*3400*/  @!PT LDS RZ, [RZ] ;  /* 0x00000000fffff984 */ /* 0x000fe20000000800 */
[----:B------:R-:W-:Y:S01]  /*3410*/  @!PT LDS RZ, [RZ] ;  /* 0x00000000fffff984 */ /* 0x000fe20000000800 */
[----:B------:R-:W-:Y:S01]  /*3420*/  @!PT LDS RZ, [RZ] ;  /* 0x00000000fffff984 */ /* 0x000fe20000000800 */
[----:B------:R2:W-:Y:S06]  /*3430*/  MEMBAR.ALL.CTA ;  /* 0x0000000000007992 */ /* 0x0005ec0000008000 */
[----:B--2---:R-:W2:Y:S02]  /*3440*/  FENCE.VIEW.ASYNC.S ;  /* 0x00000000000073c6 */ /* 0x004ea40000000000 */
[----:B--2---:R-:W-:Y:S01]  /*3450*/  SYNCS.ARRIVE.TRANS64.RED.A1T0 RZ, [UR6], RZ ;  /* 0x000000ffffff79a7 */ /* 0x004fe20008100406 */
[----:B-1----:R-:W-:-:S13]  /*3460*/  LOP3.LUT P1, RZ, R6, 0x1, RZ, 0xc0, !PT ;  /* 0x0000000106ff7812 */ /* 0x002fda000782c0ff */
[----:B------:R-:W-:Y:S05]  /*3470*/  @P1 BRA `(.L_x_53) ;  /* 0xfffffffc00981947 */ /* 0x000fea000383ffff */
[----:B------:R-:W-:-:S04]  /*3480*/  SHF.L.U32 R0, R3, 0x1f, RZ ;  /* 0x0000001f03007819 */ /* 0x000fc800000006ff */
[----:B------:R-:W1:Y:S02]  /*3490*/  SYNCS.PHASECHK.TRANS64 P0, [UR45+0x148], R0 ;  /* 0x00014800ff0075a7 */ /* 0x000e64000800102d */
[----:B-1----:R-:W-:Y:S05]  /*34a0*/  @P0 EXIT ;  /* 0x000000000000094d */ /* 0x002fea0003800000 */
[----:B------:R-:W-:-:S07]  /*34b0*/  MOV R0, UR45 ;  /* 0x0000002d00007c02 */ /* 0x000fce0008000f00 */
.L_x_54:
[----:B-1----:R-:W-:-:S04]  /*34c0*/  SHF.L.U32 R2, R3, 0x1f, RZ ;  /* 0x0000001f03027819 */ /* 0x002fc800000006ff */
[----:B------:R1:W2:Y:S03]  /*34d0*/  SYNCS.PHASECHK.TRANS64.TRYWAIT P0, [R0+URZ+0x148], R2 ;  /* 0x00014802000075a7 */ /* 0x0002a600080011ff */
[----:B--2---:R-:W-:Y:S05]  /*34e0*/  @!P0 NANOSLEEP.SYNCS 0x989680 ;  /* 0x009896800000895d */ /* 0x004fea0003900000 */
[----:B------:R-:W2:Y:S02]  /*34f0*/  @!P0 SYNCS.PHASECHK.TRANS64 P0, [R0+URZ+0x148], R2 ;  /* 0x00014802000085a7 */ /* 0x000ea400080010ff */
[----:B--2---:R-:W-:Y:S05]  /*3500*/  @P0 EXIT ;  /* 0x000000000000094d */ /* 0x004fea0003800000 */
[----:B------:R-:W-:Y:S05]  /*3510*/  BRA `(.L_x_54) ;  /* 0xfffffffc00e87947 */ /* 0x000fea000383ffff */
.L_x_50:
[----:B------:R-:W-:-:S09]  /*3520*/  UISETP.NE.AND UP0, UPT, UR6, URZ, UPT ;  /* 0x000000ff0600728c */ /* 0x000fd2000bf05270 */
[----:B------:R-:W-:Y:S05]  /*3530*/  BRA.U UP0, `(.L_x_55) ;  /* 0x0000000d003c7547 */ /* 0x000fea000b800000 */
[----:B------:R-:W-:Y:S01]  /*3540*/  UMOV UR4, 0x40 ;  /* 0x0000004000047882 */ /* 0x000fe20000000000 */
[----:B------:R-:W-:Y:S01]  /*3550*/  NOP ;  /* 0x0000000000007918 */ /* 0x000fe20000000000 */
[----:B------:R-:W-:Y:S01]  /*3560*/  ULEA UR4, UR45, UR4, 0x18 ;  /* 0x000000042d047291 */ /* 0x000fe2000f8ec0ff */
[----:B------:R-:W-:Y:S02]  /*3570*/  UMOV UR5, 0x400 ;  /* 0x0000040000057882 */ /* 0x000fe40000000000 */
[----:B------:R-:W-:-:S06]  /*3580*/  ULEA UR45, UR45, UR5, 0x18 ;  /* 0x000000052d2d7291 */ /* 0x000fcc000f8ec0ff */
[----:B------:R-:W1:Y:S02]  /*3590*/  LDS.U8 R0, [UR4+0x1c] ;  /* 0x00001c04ff007984 */ /* 0x000e640008000000 */
[----:B-1----:R-:W-:-:S13]  /*35a0*/  ISETP.NE.AND P0, PT, R0, RZ, PT ;  /* 0x000000ff0000720c */ /* 0x002fda0003f05270 */
[----:B------:R-:W-:Y:S05]  /*35b0*/  @P0 BRA `(.L_x_56) ;  /* 0x0000000000580947 */ /* 0x000fea0003800000 */
[----:B------:R-:W-:-:S13]  /*35c0*/  ELECT P0, URZ, PT ;  /* 0x0000000000ff782f */ /* 0x000fda0003800000 */
[----:B------:R-:W-:Y:S05]  /*35d0*/  @!P0 BRA `(.L_x_57) ;  /* 0x0000000000608947 */ /* 0x000fea0003800000 */
[----:B------:R-:W-:Y:S01]  /*35e0*/  UMOV UR5, 0x10 ;  /* 0x0000001000057882 */ /* 0x000fe20000000000 */
[----:B------:R-:W-:Y:S01]  /*35f0*/  HFMA2 R0, -RZ, RZ, 0, 5.9604644775390625e-08 ;  /* 0x00000001ff007431 */ /* 0x000fe200000001ff */
[----:B------:R-:W-:-:S03]  /*3600*/  MOV R2, 0xffff ;  /* 0x0000ffff00027802 */ /* 0x000fc60000000f00 */
[----:B------:R-:W-:Y:S04]  /*3610*/  DEPBAR.LE SB1, 0x36 ;  /* 0x00009d800000791a */ /* 0x000fe80000000000 */
[----:B------:R-:W1:Y:S02]  /*3620*/  UTCATOMSWS.FIND_AND_SET.ALIGN UP0, UR5, UR5 ;  /* 0x00000005000575e3 */ /* 0x000e640008000800 */
[----:B-1----:R-:W-:Y:S01]  /*3630*/  MOV R3, UR5 ;  /* 0x0000000500037c02 */ /* 0x002fe20008000f00 */
[----:B------:R-:W-:Y:S06]  /*3640*/  BRA.U UP0, `(.L_x_58) ;  /* 0x0000000100187547 */ /* 0x000fec000b800000 */
.L_x_59:
[----:B------:R-:W-:Y:S05]  /*3650*/  NANOSLEEP 0x64 ;  /* 0x000000640000795d */ /* 0x000fea0003800000 */
[----:B------:R-:W-:-:S05]  /*3660*/  UMOV UR5, 0x10 ;  /* 0x0000001000057882 */ /* 0x000fca0000000000 */
[----:B------:R-:W-:Y:S04]  /*3670*/  DEPBAR.LE SB1, 0x36 ;  /* 0x00009d800000791a */ /* 0x000fe80000000000 */
[----:B------:R-:W1:Y:S02]  /*3680*/  UTCATOMSWS.FIND_AND_SET.ALIGN UP0, UR5, UR5 ;  /* 0x00000005000575e3 */ /* 0x000e640008000800 */
[----:B-1----:R-:W-:Y:S01]  /*3690*/  MOV R3, UR5 ;  /* 0x0000000500037c02 */ /* 0x002fe20008000f00 */
[----:B------:R-:W-:Y:S05]  /*36a0*/  BRA.U !UP0, `(.L_x_59) ;  /* 0xfffffffd08e87547 */ /* 0x000fea000b83ffff */
.L_x_58:
[-C--:B------:R-:W-:Y:S02]  /*36b0*/  SHF.L.U32 R2, R2, R3.reuse, RZ ;  /* 0x0000000302027219 */ /* 0x080fe400000006ff */
[----:B------:R-:W-:Y:S01]  /*36c0*/  SHF.L.U32 R0, R0, R3, RZ ;  /* 0x0000000300007219 */ /* 0x000fe200000006ff */
[----:B------:R-:W-:Y:S02]  /*36d0*/  IMAD.SHL.U32 R3, R3, 0x20, RZ ;  /* 0x0000002003037824 */ /* 0x000fe400078e00ff */
[----:B------:R1:W-:Y:S04]  /*36e0*/  ATOMS.OR RZ, [UR4+0x14], R2 ;  /* 0x00001402ffff798c */ /* 0x0003e8000b000004 */
[----:B------:R1:W-:Y:S04]  /*36f0*/  ATOMS.OR RZ, [UR4+0x18], R0 ;  /* 0x00001800ffff798c */ /* 0x0003e8000b000004 */
[----:B------:R1:W-:Y:S01]  /*3700*/  STS [UR45+0x190], R3 ;  /* 0x00019003ff007988 */ /* 0x0003e2000800082d */
[----:B------:R-:W-:Y:S05]  /*3710*/  BRA `(.L_x_57) ;  /* 0x0000000000107947 */ /* 0x000fea0003800000 */
.L_x_56:
[----:B------:R-:W-:Y:S02]  /*3720*/  MOV R0, 0xffffffff ;  /* 0xffffffff00007802 */ /* 0x000fe40000000f00 */
[----:B------:R-:W-:-:S03]  /*3730*/  MOV R2, 0x3760 ;  /* 0x0000376000027802 */ /* 0x000fc60000000f00 */
[----:B------:R1:W-:Y:S04]  /*3740*/  STS [UR45+0x190], R0 ;  /* 0x00019000ff007988 */ /* 0x0003e8000800082d */
[----:B-1-3-5:R-:W-:Y:S05]  /*3750*/  CALL.REL.NOINC `($__internal_1_$__cuda_sm10x_tcgen05_guardrail_trap_phase_invalid_during_alloc) ;  /* 0x0000005400307944 */ /* 0x02afea0003c00000 */
.L_x_57:
[----:B------:R-:W-:Y:S05]  /*3760*/  WARPSYNC.ALL ;  /* 0x0000000000007948 */ /* 0x000fea0003800000 */
[----:B------:R-:W2:Y:S01]  /*3770*/  S2UR UR6, SR_CgaCtaId ;  /* 0x00000000000679c3 */ /* 0x000ea20000008800 */
[----:B------:R-:W-:Y:S01]  /*3780*/  UMOV UR4, 0x400 ;  /* 0x0000040000047882 */ /* 0x000fe20000000000 */
[----:B------:R-:W-:-:S06]  /*3790*/  NOP ;  /* 0x0000000000007918 */ /* 0x000fcc0000000000 */
[----:B------:R-:W-:Y:S06]  /*37a0*/  BAR.ARV 0x6, 0xa0 ;  /* 0x0182800000007b1d */ /* 0x000fec0000002000 */
[----:B------:R-:W-:Y:S01]  /*37b0*/  IMAD.MOV.U32 R8, RZ, RZ, 0x1 ;  /* 0x00000001ff087424 */ /* 0x000fe200078e00ff */
[----:B------:R-:W-:Y:S01]  /*37c0*/  UMOV UR15, URZ ;  /* 0x000000ff000f7c82 */ /* 0x000fe20008000000 */
[----:B------:R-:W-:Y:S01]  /*37d0*/  UMOV UR14, URZ ;  /* 0x000000ff000e7c82 */ /* 0x000fe20008000000 */
[----:B------:R-:W-:Y:S01]  /*37e0*/  UMOV UR20, 0x0 ;  /* 0x0000000000147882 */ /* 0x000fe20000000000 */
[----:B------:R-:W-:Y:S01]  /*37f0*/  UMOV UR21, 0x8100490 ;  /* 0x0810049000157882 */ /* 0x000fe20000000000 */
[----:B------:R-:W-:Y:S01]  /*3800*/  UMOV UR18, 0x0 ;  /* 0x0000000000127882 */ /* 0x000fe20000000000 */
[----:B------:R-:W-:Y:S01]  /*3810*/  UMOV UR19, 0x8100490 ;  /* 0x0810049000137882 */ /* 0x000fe20000000000 */
[----:B--2---:R-:W-:Y:S01]  /*3820*/  ULEA UR6, UR6, UR4, 0x18 ;  /* 0x0000000406067291 */ /* 0x004fe2000f8ec0ff */
[----:B------:R-:W2:Y:S03]  /*3830*/  LDCU.64 UR4, c[0x0][0x388] ;  /* 0x00007100ff0477ac */ /* 0x000ea60008000a00 */
[----:B------:R-:W-:-:S02]  /*3840*/  UIADD3 UR9, UPT, UPT, UR6, 0x6400, URZ ;  /* 0x0000640006097890 */ /* 0x000fc4000fffe0ff */
[----:B------:R-:W-:-:S03]  /*3850*/  UIADD3 UR10, UPT, UPT, UR6, 0x26400, URZ ;  /* 0x00026400060a7890 */ /* 0x000fc6000fffe0ff */
[----:B------:R-:W1:Y:S01]  /*3860*/  LDS R9, [UR6+0x190] ;  /* 0x00019006ff097984 */ /* 0x000e620008000800 */
[----:B------:R-:W-:Y:S02]  /*3870*/  USHF.R.U32.HI UR9, URZ, 0x4, UR9 ;  /* 0x00000004ff097899 */ /* 0x000fe40008011609 */
[----:B------:R-:W-:Y:S02]  /*3880*/  USHF.R.U32.HI UR10, URZ, 0x4, UR10 ;  /* 0x00000004ff0a7899 */ /* 0x000fe4000801160a */
[----:B------:R-:W-:Y:S02]  /*3890*/  ULOP3.LUT UR9, UR9, 0x3fff, URZ, 0xc0, !UPT ;  /* 0x00003fff09097892 */ /* 0x000fe4000f8ec0ff */
[----:B------:R-:W-:Y:S02]  /*38a0*/  ULOP3.LUT UR10, UR10, 0x3fff, URZ, 0xc0, !UPT ;  /* 0x00003fff0a0a7892 */ /* 0x000fe4000f8ec0ff */
[----:B------:R-:W-:Y:S02]  /*38b0*/  ULOP3.LUT UR9, UR9, 0x10000, URZ, 0xfc, !UPT ;  /* 0x0001000009097892 */ /* 0x000fe4000f8efcff */
[----:B--2---:R-:W-:-:S02]  /*38c0*/  UIADD3 UR4, UPT, UPT, UR4, 0x1f, URZ ;  /* 0x0000001f04047890 */ /* 0x004fc4000fffe0ff */
[----:B------:R-:W-:Y:S02]  /*38d0*/  ULOP3.LUT UR10, UR10, 0x10000, URZ, 0xfc, !UPT ;  /* 0x000100000a0a7892 */ /* 0x000fe4000f8efcff */
[----:B------:R-:W-:-:S04]  /*38e0*/  USHF.R.S32.HI UR7, URZ, 0x1f, UR4 ;  /* 0x0000001fff077899 */ /* 0x000fc80008011404 */
[----:B------:R-:W-:-:S03]  /*38f0*/  ULEA.HI UR7, UR7, UR4, URZ, 0x5 ;  /* 0x0000000407077291 */ /* 0x000fc6000f8f28ff */
[----:B------:R-:W2:Y:S01]  /*3900*/  LDCU UR4, c[0x0][0x390] ;  /* 0x00007200ff0477ac */ /* 0x000ea20008000800 */
[----:B------:R-:W-:-:S04]  /*3910*/  USHF.R.S32.HI UR7, URZ, 0x5, UR7 ;  /* 0x00000005ff077899 */ /* 0x000fc80008011407 */
[----:B------:R-:W-:Y:S02]  /*3920*/  UIMAD UR7, UR7, UR5, URZ ;  /* 0x00000005070772a4 */ /* 0x000fe4000f8e02ff */
[----:B------:R-:W-:-:S04]  /*3930*/  UIADD3 UR5, UPT, UPT, UR6, 0x148, URZ ;  /* 0x0000014806057890 */ /* 0x000fc8000fffe0ff */
[----:B------:R-:W-:Y:S01]  /*3940*/  UPRMT UR5, URZ, 0x654, UR5 ;  /* 0x00000654ff057896 */ /* 0x000fe20008000005 */
[C---:B-1----:R-:W-:Y:S01]  /*3950*/  VIADD R3, R9.reuse, 0x40 ;  /* 0x0000004009037836 */ /* 0x042fe20000000000 */
[----:B------:R-:W-:Y:S01]  /*3960*/  LOP3.LUT R2, R9, 0xffff, RZ, 0xc0, !PT ;  /* 0x0000ffff09027812 */ /* 0x000fe200078ec0ff */
[----:B--2---:R-:W-:-:S03]  /*3970*/  UIMAD UR4, UR7, UR4, URZ ;  /* 0x00000004070472a4 */ /* 0x004fc6000f8e02ff */
[----:B------:R-:W-:Y:S01]  /*3980*/  LOP3.LUT R3, R3, 0xffff, RZ, 0xc0, !PT ;  /* 0x0000ffff03037812 */ /* 0x000fe200078ec0ff */
[----:B------:R-:W-:Y:S02]  /*3990*/  UIADD3 UR16, UPT, UPT, UR4, -0x1, URZ ;  /* 0xffffffff04107890 */ /* 0x000fe4000fffe0ff */
[----:B------:R-:W-:Y:S02]  /*39a0*/  UISETP.GE.AND UP2, UPT, UR4, 0x1, UPT ;  /* 0x000000010400788c */ /* 0x000fe4000bf46270 */
[----:B------:R1:W-:Y:S02]  /*39b0*/  STL.64 [R1], R2 ;  /* 0x0000000201007387 */ /* 0x0003e40000100a00 */
[----:B-1----:R-:W-:-:S07]  /*39c0*/  CS2R R2, SRZ ;  /* 0x0000000000027805 */ /* 0x002fce000001ff00 */
.L_x_66:
[----:B-1----:R-:W-:-:S04]  /*39d0*/  SHF.L.U32 R4, R3, 0x1f, RZ ;  /* 0x0000001f03047819 */ /* 0x002fc800000006ff */
[----:B------:R-:W1:Y:S02]  /*39e0*/  SYNCS.PHASECHK.TRANS64.TRYWAIT P0, [UR6+0x140], R4 ;  /* 0x00014004ff0075a7 */ /* 0x000e640008001106 */
[----:B-12---:R-:W-:Y:S05]  /*39f0*/  @!P0 BRA `(.L_x_60) ;  /* 0x0000004c00248947 */ /* 0x006fea0003800000 */
.L_x_159:
[----:B-1----:R-:W1:Y:S01]  /*3a00*/  LDS.128 R4, [UR6+0x180] ;  /* 0x00018006ff047984 */ /* 0x002e620008000c00 */
[----:B------:R-:W-:Y:S01]  /*3a10*/  ULEA UR8, UR15, UR6, 0x3 ;  /* 0x000000060f087291 */ /* 0x000fe2000f8e18ff */
[----:B------:R-:W-:Y:S01]  /*3a20*/  SHF.L.U32 R0, R8, 0x1f, RZ ;  /* 0x0000001f08007819 */ /* 0x000fe200000006ff */
[----:B------:R-:W-:Y:S01]  /*3a30*/  @!PT LDS RZ, [RZ] ;  /* 0x00000000fffff984 */ /* 0x000fe20000000800 */
[----:B------:R-:W-:Y:S01]  /*3a40*/  @!PT LDS RZ, [RZ] ;  /* 0x00000000fffff984 */ /* 0x000fe20000000800 */
[----:B------:R-:W-:Y:S01]  /*3a50*/  @!PT LDS RZ, [RZ] ;  /* 0x00000000fffff984 */ /* 0x000fe20000000800 */
[----:B------:R-:W-:Y:S01]  /*3a60*/  @!PT LDS RZ, [RZ] ;  /* 0x00000000fffff984 */ /* 0x000fe20000000800 */
[----:B------:R2:W-:Y:S06]  /*3a70*/  MEMBAR.ALL.CTA ;  /* 0x0000000000007992 */ /* 0x0005ec0000008000 */
[----:B--2---:R-:W2:Y:S02]  /*3a80*/  FENCE.VIEW.ASYNC.S ;  /* 0x00000000000073c6 */ /* 0x004ea40000000000 */
[----:B--2---:R-:W-:Y:S01]  /*3a90*/  SYNCS.ARRIVE.TRANS64.RED.A1T0 RZ, [UR5], RZ ;  /* 0x000000ffffff79a7 */ /* 0x004fe20008100405 */
[----:B------:R-:W2:Y:S01]  /*3aa0*/  SYNCS.PHASECHK.TRANS64.TRYWAIT P0, [UR8+0x160], R0 ;  /* 0x00016000ff0075a7 */ /* 0x000ea20008001108 */
[----:B-1----:R-:W-:Y:S01]  /*3ab0*/  LOP3.LUT P2, RZ, R6, 0x1, RZ, 0xc0, !PT ;  /* 0x0000000106ff7812 */ /* 0x002fe2000784c0ff */
[----:B--2---:R-:W-:-:S12]  /*3ac0*/  @!P0 BRA `(.L_x_61) ;  /* 0x0000004c00088947 */ /* 0x004fd80003800000 */
.L_x_161:
[----:B------:R-:W-:Y:S05]  /*3ad0*/  BRA.U !UP2, `(.L_x_62) ;  /* 0x000000010ac47547 */ /* 0x000fea000b800000 */
[----:B-1----:R-:W-:Y:S01]  /*3ae0*/  IMAD.U32 R0, RZ, RZ, UR15 ;  /* 0x0000000fff007e24 */ /* 0x002fe2000f8e00ff */
[----:B------:R-:W-:-:S04]  /*3af0*/  ULEA UR4, UR14, UR6, 0x3 ;  /* 0x000000060e047291 */ /* 0x000fc8000f8e18ff */
[----:B------:R-:W-:-:S05]  /*3b00*/  LEA R0, R0, R1, 0x2 ;  /* 0x0000000100007211 */ /* 0x000fca00078e10ff */
[----:B------:R1:W5:Y:S01]  /*3b10*/  LDL R4, [R0] ;  /* 0x0000000000047983 */ /* 0x0003620000100800 */
[----:B------:R-:W-:Y:S01]  /*3b20*/  UPLOP3.LUT UP3, UPT, UPT, UPT, UPT, 0x40, 0x4 ;  /* 0x000000000004789c */ /* 0x000fe20003f6e870 */
[----:B------:R-:W-:Y:S01]  /*3b30*/  UMOV UR13, UR16 ;  /* 0x00000010000d7c82 */ /* 0x000fe20008000000 */
[----:B------:R-:W-:Y:S01]  /*3b40*/  UMOV UR12, UR14 ;  /* 0x0000000e000c7c82 */ /* 0x000fe20008000000 */
[----:B-1----:R-:W-:-:S04]  /*3b50*/  SHF.L.U32 R0, R2, 0x1f, RZ ;  /* 0x0000001f02007819 */ /* 0x002fc800000006ff */
[----:B------:R1:W2:Y:S04]  /*3b60*/  SYNCS.PHASECHK.TRANS64.TRYWAIT P1, [UR4], R0 ;  /* 0x00000000ff0075a7 */ /* 0x0002a80008021104 */
.L_x_65:
[----:B------:R-:W-:Y:S01]  /*3b70*/  ULEA UR7, UR12, UR6, 0x3 ;  /* 0x000000060c077291 */ /* 0x000fe2000f8e18ff */
[----:B-12-4-:R-:W-:Y:S11]  /*3b80*/  @P1 BRA `(.L_x_63) ;  /* 0x00000000000c1947 */ /* 0x016ff60003800000 */
[----:B------:R-:W-:Y:S04]  /*3b90*/  SHF.L.U32 R5, R2, 0x1f, RZ ;  /* 0x0000001f02057819 */ /* 0x000fe800000006ff */
[----:B------:R-:W2:Y:S02]  /*3ba0*/  SYNCS.PHASECHK.TRANS64.TRYWAIT P0, [UR7], R5 ;  /* 0x00000005ff0075a7 */ /* 0x000ea40008001107 */
[----:B--2---:R-:W-:Y:S05]  /*3bb0*/  @!P0 BRA `(.L_x_64) ;  /* 0x0000004800e48947 */ /* 0x004fea0003800000 */
.L_x_63:
[----:B------:R-:W-:Y:S01]  /*3bc0*/  UISETP.NE.AND UP0, UPT, UR13, URZ, UPT ;  /* 0x000000ff0d00728c */ /* 0x000fe2000bf05270 */
[----:B------:R-:W-:Y:S01]  /*3bd0*/  PLOP3.LUT P1, PT, PT, PT, PT, 0x80, 0x8 ;  /* 0x000000000008781c */ /* 0x000fe20003f2f070 */
[----:B------:R-:W-:Y:S02]  /*3be0*/  UIADD3 UR14, UPT, UPT, UR12, 0x1, URZ ;  /* 0x000000010c0e7890 */ /* 0x000fe4000fffe0ff */
[----:B------:R-:W-:Y:S02]  /*3bf0*/  ULEA UR22, UR12, UR10, 0x8 ;  /* 0x0000000a0c167291 */ /* 0x000fe4000f8e40ff */
[----:B------:R-:W-:Y:S01]  /*3c00*/  UISETP.NE.AND UP1, UPT, UR14, 0x10, UPT ;  /* 0x000000100e00788c */ /* 0x000fe2000bf25270 */
[----:B------:R-:W-:Y:S01]  /*3c10*/  PLOP3.LUT P0, PT, PT, PT, UP0, 0x80, 0x8 ;  /* 0x000000000008781c */ /* 0x000fe20003f0f008 */
[----:B------:R-:W-:Y:S02]  /*3c20*/  ULEA UR24, UR12, UR9, 0x9 ;  /* 0x000000090c187291 */ /* 0x000fe4000f8e48ff */
[----:B------:R-:W-:Y:S02]  /*3c30*/  USEL UR11, URZ, 0x1, UP1 ;  /* 0x00000001ff0b7887 */ /* 0x000fe40008800000 */
[----:B------:R-:W-:Y:S02]  /*3c40*/  USEL UR14, UR14, URZ, UP1 ;  /* 0x000000ff0e0e7287 */ /* 0x000fe40008800000 */
[----:B------:R-:W-:Y:S02]  /*3c50*/  UIADD3 UR26, UPT, UPT, UR22, 0x2, URZ ;  /* 0x00000002161a7890 */ /* 0x000fe4000fffe0ff */
[----:B------:R-:W-:Y:S01]  /*3c60*/  @UP0 ULEA UR4, UR14, UR6, 0x3 ;  /* 0x000000060e040291 */ /* 0x000fe2000f8e18ff */
[----:B------:R-:W-:Y:S01]  /*3c70*/  LOP3.LUT R2, R2, UR11, RZ, 0x3c, !PT ;  /* 0x0000000b02027c12 */ /* 0x000fe2000f8e3cff */
[----:B------:R-:W-:Y:S02]  /*3c80*/  UIADD3 UR28, UPT, UPT, UR24, 0x2, URZ ;  /* 0x00000002181c7890 */ /* 0x000fe4000fffe0ff */
[----:B------:R-:W-:Y:S01]  /*3c90*/  UIADD3 UR17, UPT, UPT, UR7, 0x80, URZ ;  /* 0x0000008007117890 */ /* 0x000fe2000fffe0ff */
[----:B-1----:R-:W-:Y:S01]  /*3ca0*/  @P0 SHF.L.U32 R0, R2, 0x1f, RZ ;  /* 0x0000001f02000819 */ /* 0x002fe200000006ff */
[----:B------:R-:W-:Y:S01]  /*3cb0*/  UIADD3 UR7, UPT, UPT, UR13, 0x1, URZ ;  /* 0x000000010d077890 */ /* 0x000fe2000fffe0ff */
[----:B------:R-:W-:Y:S02]  /*3cc0*/  UMOV UR23, 0x80004020 ;  /* 0x8000402000177882 */ /* 0x000fe40000000000 */
[----:B------:R4:W1:Y:S01]  /*3cd0*/  @P0 SYNCS.PHASECHK.TRANS64.TRYWAIT P1, [UR4], R0 ;  /* 0x00000000ff0005a7 */ /* 0x0008620008021104 */
[----:B------:R-:W-:Y:S11]  /*3ce0*/  ELECT P0, URZ, PT ;  /* 0x0000000000ff782f */ /* 0x000ff60003800000 */
[----:B------:R-:W-:Y:S02]  /*3cf0*/  @!UPT UIADD3 URZ, UPT, UPT, URZ, URZ, URZ ;  /* 0x000000fffffff290 */ /* 0x000fe4000fffe0ff */
[C---:B-----5:R-:W-:Y:S02]  /*3d00*/  @P0 R2UR.BROADCAST UR11, R4.reuse ;  /* 0x00000000040b02ca */ /* 0x060fe400008e0000 */
[----:B------:R-:W-:Y:S11]  /*3d10*/  ELECT P0, URZ, PT ;  /* 0x0000000000ff782f */ /* 0x000ff60003800000 */
[----:B------:R-:W-:Y:S02]  /*3d20*/  @!UPT UIADD3 URZ, UPT, UPT, URZ, URZ, URZ ;  /* 0x000000fffffff290 */ /* 0x000fe4000fffe0ff */
[----:B------:R-:W-:Y:S01]  /*3d30*/  @P0 R2UR.BROADCAST UR4, R4 ;  /* 0x00000000040402ca */ /* 0x000fe200008e0000 */
[----:B------:R-:W-:Y:S02]  /*3d40*/  UISETP.GT.U32.AND UP0, UPT, UR7, 0x1, UPT ;  /* 0x000000010700788c */ /* 0x000fe4000bf04070 */
[----:B------:R-:W-:Y:S01]  /*3d50*/  UIADD3 UR13, UPT, UPT, UR13, -0x1, URZ ;  /* 0xffffffff0d0d7890 */ /* 0x000fe2000fffe0ff */
[----:B------:R-:W-:Y:S01]  /*3d60*/  UMOV UR25, 0x80004020 ;  /* 0x8000402000197882 */ /* 0x000fe20000000000 */
[----:B------:R-:W-:Y:S01]  /*3d70*/  UMOV UR27, 0x80004020 ;  /* 0x80004020001b7882 */ /* 0x000fe20000000000 */
[----:B------:R-:W-:Y:S01]  /*3d80*/  UMOV UR29, 0x80004020 ;  /* 0x80004020001d7882 */ /* 0x000fe20000000000 */
[----:B------:R-:W-:Y:S01]  /*3d90*/  UMOV UR12, UR14 ;  /* 0x0000000e000c7c82 */ /* 0x000fe20008000000 */
[----:B------:R4:W-:Y:S01]  /*3da0*/  UTCHMMA gdesc[UR24], gdesc[UR22], tmem[UR11], tmem[UR20], idesc[UR21], UP3 ;  /* 0x00ff1416180075ea */ /* 0x0009e2000980000b */
[----:B------:R-:W-:Y:S04]  /*3db0*/  UPLOP3.LUT UP3, UPT, UPT, UPT, UPT, 0x80, 0x8 ;  /* 0x000000000008789c */ /* 0x000fe80003f6f070 */
[----:B------:R4:W-:Y:S01]  /*3dc0*/  UTCHMMA gdesc[UR28], gdesc[UR26], tmem[UR4], tmem[UR18], idesc[UR19], UPT ;  /* 0x00ff121a1c0075ea */ /* 0x0009e2000b800004 */
[----:B------:R4:W-:Y:S01]  /*3dd0*/  UTCBAR [UR17], URZ ;  /* 0x000000ff110073e9 */ /* 0x0009e200080000ff */
[----:B------:R-:W-:Y:S05]  /*3de0*/  BRA.U UP0, `(.L_x_65) ;  /* 0xfffffffd00607547 */ /* 0x000fea000b83ffff */
.L_x_62:
[----:B------:R-:W-:Y:S01]  /*3df0*/  UIADD3 UR15, UPT, UPT, UR15, 0x1, URZ ;  /* 0x000000010f0f7890 */ /* 0x000fe2000fffe0ff */
[----:B------:R-:W-:Y:S01]  /*3e00*/  LOP3.LUT R3, R3, 0x1, RZ, 0x3c, !PT ;  /* 0x0000000103037812 */ /* 0x000fe200078e3cff */
[----:B------:R-:W-:Y:S02]  /*3e10*/  UIADD3 UR8, UPT, UPT, UR8, 0x150, URZ ;  /* 0x0000015008087890 */ /* 0x000fe4000fffe0ff */
[----:B------:R-:W-:-:S04]  /*3e20*/  UISETP.NE.AND UP0, UPT, UR15, 0x2, UPT ;  /* 0x000000020f00788c */ /* 0x000fc8000bf05270 */
[----:B----4-:R-:W-:Y:S02]  /*3e30*/  USEL UR4, URZ, 0x1, UP0 ;  /* 0x00000001ff047887 */ /* 0x010fe40008000000 */
[----:B------:R-:W-:Y:S01]  /*3e40*/  USEL UR15, UR15, URZ, UP0 ;  /* 0x000000ff0f0f7287 */ /* 0x000fe20008000000 */
[----:B------:R2:W-:Y:S03]  /*3e50*/  UTCBAR [UR8], URZ ;  /* 0x000000ff080073e9 */ /* 0x0005e600080000ff */
[----:B------:R-:W-:Y:S01]  /*3e60*/  LOP3.LUT R8, R8, UR4, RZ, 0x3c, !PT ;  /* 0x0000000408087c12 */ /* 0x000fe2000f8e3cff */
[----:B------:R-:W-:Y:S07]  /*3e70*/  @P2 BRA `(.L_x_66) ;  /* 0xfffffff800d42947 */ /* 0x000fee000383ffff */
[----:B------:R-:W4:Y:S01]  /*3e80*/  S2UR UR4, SR_CgaCtaId ;  /* 0x00000000000479c3 */ /* 0x000f220000008800 */
[----:B------:R-:W-:Y:S01]  /*3e90*/  ELECT P0, URZ, PT ;  /* 0x0000000000ff782f */ /* 0x000fe20003800000 */
[----:B-1----:R-:W-:Y:S01]  /*3ea0*/  IMAD.MOV.U32 R0, RZ, RZ, 0x1 ;  /* 0x00000001ff007424 */ /* 0x002fe200078e00ff */
[----:B------:R-:W-:Y:S01]  /*3eb0*/  UIADD3 UR6, UPT, UPT, UR6, 0x160, URZ ;  /* 0x0000016006067890 */ /* 0x000fe2000fffe0ff */
[----:B------:R-:W-:Y:S01]  /*3ec0*/  SHF.L.U32 R2, R8, 0x1f, RZ ;  /* 0x0000001f08027819 */ /* 0x000fe200000006ff */
[----:B------:R-:W-:-:S03]  /*3ed0*/  UMOV UR5, 0x40 ;  /* 0x0000004000057882 */ /* 0x000fc60000000000 */
[----:B------:R-:W-:Y:S01]  /*3ee0*/  UVIRTCOUNT.DEALLOC.SMPOOL 0x80 ;  /* 0x000000800000784c */ /* 0x000fe20000000000 */
[----:B----4-:R-:W-:Y:S02]  /*3ef0*/  ULEA UR4, UR4, UR5, 0x18 ;  /* 0x0000000504047291 */ /* 0x010fe4000f8ec0ff */
[----:B------:R-:W-:-:S07]  /*3f00*/  ULEA UR5, UR15, UR6, 0x3 ;  /* 0x000000060f057291 */ /* 0x000fce000f8e18ff */
[----:B------:R1:W-:Y:S02]  /*3f10*/  @P0 STS.U8 [UR4+0x1c], R0 ;  /* 0x00001c00ff000988 */ /* 0x0003e40008000004 */
[----:B------:R-:W4:Y:S02]  /*3f20*/  SYNCS.PHASECHK.TRANS64.TRYWAIT P0, [UR5], R2 ;  /* 0x00000002ff0075a7 */ /* 0x000f240008001105 */
[----:B-1--4-:R-:W-:Y:S05]  /*3f30*/  @!P0 BRA `(.L_x_67) ;  /* 0x00000048001c8947 */ /* 0x012fea0003800000 */
.L_x_164:
[----:B------:R-:W-:-:S04]  /*3f40*/  UIADD3 UR7, UPT, UPT, UR15, 0x1, URZ ;  /* 0x000000010f077890 */ /* 0x000fc8000fffe0ff */
[----:B------:R-:W-:-:S04]  /*3f50*/  UISETP.NE.AND UP0, UPT, UR7, 0x2, UPT ;  /* 0x000000020700788c */ /* 0x000fc8000bf05270 */
[----:B------:R-:W-:Y:S02]  /*3f60*/  USEL UR5, URZ, 0x1, UP0 ;  /* 0x00000001ff057887 */ /* 0x000fe40008000000 */
[----:B------:R-:W-:-:S04]  /*3f70*/  USEL UR7, UR7, URZ, UP0 ;  /* 0x000000ff07077287 */ /* 0x000fc80008000000 */
[----:B------:R-:W-:Y:S01]  /*3f80*/  ULEA UR7, UR7, UR6, 0x3 ;  /* 0x0000000607077291 */ /* 0x000fe2000f8e18ff */
[----:B-1----:R-:W-:-:S04]  /*3f90*/  LOP3.LUT R2, R8, UR5, RZ, 0x3c, !PT ;  /* 0x0000000508027c12 */ /* 0x002fc8000f8e3cff */
[----:B------:R-:W-:-:S04]  /*3fa0*/  SHF.L.U32 R2, R2, 0x1f, RZ ;  /* 0x0000001f02027819 */ /* 0x000fc800000006ff */
[----:B------:R-:W1:Y:S02]  /*3fb0*/  SYNCS.PHASECHK.TRANS64.TRYWAIT P0, [UR7], R2 ;  /* 0x00000002ff0075a7 */ /* 0x000e640008001107 */
[----:B-1----:R-:W-:Y:S05]  /*3fc0*/  @!P0 BRA `(.L_x_68) ;  /* 0x0000004800108947 */ /* 0x002fea0003800000 */
.L_x_166:
[----:B------:R-:W-:Y:S01]  /*3fd0*/  NOP ;  /* 0x0000000000007918 */ /* 0x000fe20000000000 */
[----:B-1----:R-:W1:Y:S01]  /*3fe0*/  LDS R0, [UR4+0x14] ;  /* 0x00001404ff007984 */ /* 0x002e620008000800 */
[----:B------:R-:W-:Y:S01]  /*3ff0*/  LOP3.LUT R3, R9, 0xffff, RZ, 0xc0, !PT ;  /* 0x0000ffff09037812 */ /* 0x000fe200078ec0ff */
[----:B------:R-:W-:-:S03]  /*4000*/  IMAD.MOV.U32 R2, RZ, RZ, 0xffff ;  /* 0x0000ffffff027424 */ /* 0x000fc600078e00ff */
[----:B------:R-:W-:-:S04]  /*4010*/  SHF.R.U32.HI R3, RZ, 0x5, R3 ;  /* 0x00000005ff037819 */ /* 0x000fc80000011603 */
[----:B------:R-:W-:-:S04]  /*4020*/  SHF.L.U32 R2, R2, R3, RZ ;  /* 0x0000000302027219 */ /* 0x000fc800000006ff */
[----:B-1----:R-:W-:-:S04]  /*4030*/  LOP3.LUT R0, R0, R2, RZ, 0xc0, !PT ;  /* 0x0000000200007212 */ /* 0x002fc800078ec0ff */
[----:B------:R-:W-:Y:S01]  /*4040*/  ISETP.NE.AND P0, PT, R0, R2, PT ;  /* 0x000000020000720c */ /* 0x000fe20003f05270 */
[----:B------:R-:W-:-:S05]  /*4050*/  IMAD.MOV.U32 R0, RZ, RZ, 0x1 ;  /* 0x00000001ff007424 */ /* 0x000fca00078e00ff */
[----:B------:R-:W-:-:S07]  /*4060*/  SHF.L.U32 R0, R0, R3, RZ ;  /* 0x0000000300007219 */ /* 0x000fce00000006ff */
[----:B------:R-:W-:Y:S05]  /*4070*/  @P0 BRA `(.L_x_69) ;  /* 0x00000000005c0947 */ /* 0x000fea0003800000 */
[----:B------:R-:W1:Y:S02]  /*4080*/  LDS R3, [UR4+0x18] ;  /* 0x00001804ff037984 */ /* 0x000e640008000800 */
[----:B-1----:R-:W-:-:S04]  /*4090*/  LOP3.LUT R3, R3, R0, RZ, 0xc0, !PT ;  /* 0x0000000003037212 */ /* 0x002fc800078ec0ff */
[----:B------:R-:W-:-:S13]  /*40a0*/  ISETP.NE.AND P0, PT, R3, R0, PT ;  /* 0x000000000300720c */ /* 0x000fda0003f05270 */
[----:B------:R-:W-:Y:S05]  /*40b0*/  @P0 BRA `(.L_x_70) ;  /* 0x0000000000400947 */ /* 0x000fea0003800000 */
[----:B--2---:R-:W-:Y:S01]  /*40c0*/  R2UR UR8, R2 ;  /* 0x00000000020872ca */ /* 0x004fe200000e0000 */
[----:B------:R-:W1:Y:S01]  /*40d0*/  S2R R3, SR_LANEID ;  /* 0x0000000000037919 */ /* 0x000e620000000000 */
[----:B------:R-:W-:Y:S01]  /*40e0*/  LOP3.LUT R0, RZ, R0, RZ, 0x33, !PT ;  /* 0x00000000ff007212 */ /* 0x000fe200078e33ff */
[----:B------:R-:W-:Y:S02]  /*40f0*/  VOTEU.ANY UR7, UPT, PT ;  /* 0x0000000000077886 */ /* 0x000fe400038e0100 */
[----:B------:R-:W-:Y:S01]  /*4100*/  UFLO.U32 UR7, UR7 ;  /* 0x00000007000772bd */ /* 0x000fe200080e0000 */
[----:B------:R-:W2:Y:S07]  /*4110*/  REDUX UR5, R0 ;  /* 0x00000000000573c4 */ /* 0x000eae0000000000 */
[----:B------:R-:W-:-:S06]  /*4120*/  ULOP3.LUT UR8, URZ, UR8, URZ, 0x33, !UPT ;  /* 0x00000008ff087292 */ /* 0x000fcc000f8e33ff */
[----:B------:R-:W-:-:S04]  /*4130*/  IMAD.U32 R2, RZ, RZ, UR8 ;  /* 0x00000008ff027e24 */ /* 0x000fc8000f8e00ff */
[----:B------:R-:W4:Y:S02]  /*4140*/  REDUX UR6, R2 ;  /* 0x00000000020673c4 */ /* 0x000f240000000000 */
[----:B------:R1:W-:Y:S01]  /*4150*/  UTCATOMSWS.AND URZ, UR8 ;  /* 0x0000000800ff79e3 */ /* 0x0003e20008000000 */
[----:B--2---:R-:W-:Y:S01]  /*4160*/  IMAD.U32 R0, RZ, RZ, UR5 ;  /* 0x00000005ff007e24 */ /* 0x004fe2000f8e00ff */
[----:B-1----:R-:W-:Y:S01]  /*4170*/  ISETP.EQ.U32.AND P0, PT, R3, UR7, PT ;  /* 0x0000000703007c0c */ /* 0x002fe2000bf02070 */
[----:B----4-:R-:W-:-:S12]  /*4180*/  IMAD.U32 R2, RZ, RZ, UR6 ;  /* 0x00000006ff027e24 */ /* 0x010fd8000f8e00ff */
[----:B------:R1:W-:Y:S04]  /*4190*/  @P0 ATOMS.AND RZ, [UR4+0x14], R2 ;  /* 0x00001402ffff098c */ /* 0x0003e8000a800004 */
[----:B------:R1:W-:Y:S01]  /*41a0*/  @P0 ATOMS.AND RZ, [UR4+0x18], R0 ;  /* 0x00001800ffff098c */ /* 0x0003e2000a800004 */
[----:B------:R-:W-:Y:S05]  /*41b0*/  BRA `(.L_x_71) ;  /* 0x0000000000147947 */ /* 0x000fea0003800000 */
.L_x_70:
[----:B------:R-:W-:Y:S02]  /*41c0*/  MOV R2, 0x41e0 ;  /* 0x000041e000027802 */ /* 0x000fe40000000f00 */
[----:B--23-5:R-:W-:Y:S05]  /*41d0*/  CALL.REL.NOINC `($__internal_0_$__cuda_sm10x_tcgen05_guardrail_trap_col_being_dealloced_not_returned_by_alloc) ;  /* 0x0000004800847944 */ /* 0x02cfea0003c00000 */
[----:B------:R-:W-:Y:S05]  /*41e0*/  BRA `(.L_x_71) ;  /* 0x0000000000087947 */ /* 0x000fea0003800000 */
.L_x_69:
[----:B------:R-:W-:Y:S02]  /*41f0*/  MOV R2, 0x4210 ;  /* 0x0000421000027802 */ /* 0x000fe40000000f00 */
[----:B--23-5:R-:W-:Y:S05]  /*4200*/  CALL.REL.NOINC `($__internal_2_$__cuda_sm10x_tcgen05_guardrail_trap_unallocated_columns_being_dealloced) ;  /* 0x0000004800907944 */ /* 0x02cfea0003c00000 */
.L_x_71:
[----:B------:R-:W-:Y:S01]  /*4210*/  NOP ;  /* 0x0000000000007918 */ /* 0x000fe20000000000 */
[----:B------:R-:W-:Y:S05]  /*4220*/  EXIT ;  /* 0x000000000000794d */ /* 0x000fea0003800000 */
.L_x_55:
[----:B------:R-:W-:-:S09]  /*4230*/  UISETP.NE.OR UP1, UPT, UR6, 0x3, !UP1 ;  /* 0x000000030600788c */ /* 0x000fd2000cf25670 */
[----:B------:R-:W-:Y:S05]  /*4240*/  BRA.U UP1, `(.L_x_72) ;  /* 0x0000000d01e87547 */ /* 0x000fea000b800000 */
[----:B------:R-:W1:Y:S01]  /*4250*/  LDC.64 R8, c[0x0][0x888] ;  /* 0x00022200ff087b82 */ /* 0x000e620000000a00 */
[----:B------:R-:W-:Y:S01]  /*4260*/  UMOV UR7, 0x400 ;  /* 0x0000040000077882 */ /* 0x000fe20000000000 */
[----:B------:R-:W-:Y:S01]  /*4270*/  IMAD.MOV.U32 R35, RZ, RZ, 0x1 ;  /* 0x00000001ff237424 */ /* 0x000fe200078e00ff */
[----:B------:R-:W-:Y:S01]  /*4280*/  ULEA UR7, UR45, UR7, 0x18 ;  /* 0x000000072d077291 */ /* 0x000fe2000f8ec0ff */
[----:B------:R-:W-:Y:S01]  /*4290*/  IMAD.MOV.U32 R34, RZ, RZ, RZ ;  /* 0x000000ffff227224 */ /* 0x000fe200078e00ff */
[----:B------:R-:W-:Y:S02]  /*42a0*/  UPLOP3.LUT UP0, UPT, UPT, UPT, UPT, 0x40, 0x4 ;  /* 0x000000000004789c */ /* 0x000fe40003f0e870 */
[----:B------:R-:W-:Y:S01]  /*42b0*/  UIADD3 UR6, UPT, UPT, UR7, 0x148, URZ ;  /* 0x0000014807067890 */ /* 0x000fe2000fffe0ff */
[----:B------:R-:W2:Y:S01]  /*42c0*/  LDC.64 R32, c[0x0][0x988] ;  /* 0x00026200ff207b82 */ /* 0x000ea20000000a00 */
[----:B------:R-:W-:Y:S02]  /*42d0*/  UMOV UR18, URZ ;  /* 0x000000ff00127c82 */ /* 0x000fe40008000000 */
[----:B------:R-:W-:-:S05]  /*42e0*/  UPRMT UR6, URZ, 0x654, UR6 ;  /* 0x00000654ff067896 */ /* 0x000fca0008000006 */
[----:B------:R-:W4:Y:S08]  /*42f0*/  LDC.64 R26, c[0x0][0x980] ;  /* 0x00026000ff1a7b82 */ /* 0x000f300000000a00 */
[----:B------:R-:W3:Y:S01]  /*4300*/  LDC R0, c[0x0][0xb30] ;  /* 0x0002cc00ff007b82 */ /* 0x000ee20000000800 */
[----:B-1----:R-:W-:-:S04]  /*4310*/  ISETP.NE.U32.AND P0, PT, R8, RZ, PT ;  /* 0x000000ff0800720c */ /* 0x002fc80003f05070 */
[----:B------:R-:W-:-:S03]  /*4320*/  ISETP.NE.AND.EX P0, PT, R9, RZ, PT, P0 ;  /* 0x000000ff0900720c */ /* 0x000fc60003f05300 */
[----:B------:R-:W1:Y:S01]  /*4330*/  LDC R19, c[0x0][0x370] ;  /* 0x0000dc00ff137b82 */ /* 0x000e620000000800 */
[C---:B--2---:R-:W-:Y:S02]  /*4340*/  ISETP.NE.AND P2, PT, R33.reuse, 0x1, PT ;  /* 0x000000012100780c */ /* 0x044fe40003f45270 */
[----:B------:R-:W-:Y:S01]  /*4350*/  R2UR UR4, R33 ;  /* 0x00000000210472ca */ /* 0x000fe200000e0000 */
[----:B------:R-:W-:-:S04]  /*4360*/  IMAD.MOV.U32 R33, RZ, RZ, 0x2000 ;  /* 0x00002000ff217424 */ /* 0x000fc800078e00ff */
[----:B------:R-:W2:Y:S01]  /*4370*/  LDC R3, c[0x0][0xb0c] ;  /* 0x0002c300ff037b82 */ /* 0x000ea20000000800 */
[----:B----4-:R-:W-:Y:S01]  /*4380*/  R2UR UR5, R26 ;  /* 0x000000001a0572ca */ /* 0x010fe200000e0000 */
[----:B------:R-:W-:-:S04]  /*4390*/  VOTEU.ANY UP3, P0 ;  /* 0x0000000000ff7886 */ /* 0x000fc80000060100 */
[----:B------:R-:W-:Y:S02]  /*43a0*/  VOTEU.ANY UP2, P2 ;  /* 0x0000000000ff7886 */ /* 0x000fe40001040100 */
[----:B------:R-:W4:Y:S01]  /*43b0*/  LDC R15, c[0x0][0xb20] ;  /* 0x0002c800ff0f7b82 */ /* 0x000f220000000800 */
[----:B---3--:R-:W-:-:S07]  /*43c0*/  ISETP.NE.AND P1, PT, R0, 0x1, PT ;  /* 0x000000010000780c */ /* 0x008fce0003f25270 */
[----:B------:R-:W3:Y:S08]  /*43d0*/  LDC.64 R36, c[0x0][0x348] ;  /* 0x0000d200ff247b82 */ /* 0x000ef00000000a00 */
[----:B------:R-:W1:Y:S08]  /*43e0*/  LDC.64 R22, c[0x0][0xb10] ;  /* 0x0002c400ff167b82 */ /* 0x000e700000000a00 */
[----:B------:R-:W1:Y:S08]  /*43f0*/  LDC.64 R6, c[0x0][0xb18] ;  /* 0x0002c600ff067b82 */ /* 0x000e700000000a00 */
[----:B------:R-:W1:Y:S08]  /*4400*/  LDC.64 R4, c[0x0][0xb28] ;  /* 0x0002ca00ff047b82 */ /* 0x000e700000000a00 */
[----:B------:R-:W1:Y:S08]  /*4410*/  LDC.64 R20, c[0x0][0x890] ;  /* 0x00022400ff147b82 */ /* 0x000e700000000a00 */
[----:B------:R-:W1:Y:S08]  /*4420*/  LDC.64 R24, c[0x0][0x990] ;  /* 0x00026400ff187b82 */ /* 0x000e700000000a00 */
[----:B--234-:R-:W1:Y:S02]  /*4430*/  LDC R16, c[0x0][0x374] ;  /* 0x0000dd00ff107b82 */ /* 0x01ce640000000800 */
.L_x_81:
[----:B------:R-:W-:Y:S04]  /*4440*/  SHF.L.U32 R2, R34, 0x1f, RZ ;  /* 0x0000001f22027819 */ /* 0x000fe800000006ff */
[----:B--2---:R-:W2:Y:S02]  /*4450*/  SYNCS.PHASECHK.TRANS64.TRYWAIT P0, [UR7+0x140], R2 ;  /* 0x00014002ff0075a7 */ /* 0x004ea40008001107 */
[----:B--2---:R-:W-:Y:S05]  /*4460*/  @!P0 BRA `(.L_x_73) ;  /* 0x0000004400008947 */ /* 0x004fea0003800000 */
.L_x_168:
[----:B------:R-:W3:Y:S01]  /*4470*/  LDS.128 R28, [UR7+0x180] ;  /* 0x00018007ff1c7984 */ /* 0x000ee20008000c00 */
[----:B------:R-:W-:Y:S01]  /*4480*/  ISETP.GE.AND P0, PT, R40, 0x1, PT ;  /* 0x000000012800780c */ /* 0x000fe20003f06270 */
[----:B------:R-:W-:Y:S01]  /*4490*/  @!PT LDS RZ, [RZ] ;  /* 0x00000000fffff984 */ /* 0x000fe20000000800 */
[----:B------:R-:W-:Y:S01]  /*44a0*/  @!PT LDS RZ, [RZ] ;  /* 0x00000000fffff984 */ /* 0x000fe20000000800 */
[----:B------:R-:W-:Y:S01]  /*44b0*/  @!PT LDS RZ, [RZ] ;  /* 0x00000000fffff984 */ /* 0x000fe20000000800 */
[----:B------:R-:W-:Y:S01]  /*44c0*/  @!PT LDS RZ, [RZ] ;  /* 0x00000000fffff984 */ /* 0x000fe20000000800 */
[----:B------:R4:W-:Y:S06]  /*44d0*/  MEMBAR.ALL.CTA ;  /* 0x0000000000007992 */ /* 0x0009ec0000008000 */
[----:B----4-:R-:W4:Y:S02]  /*44e0*/  FENCE.VIEW.ASYNC.S ;  /* 0x00000000000073c6 */ /* 0x010f240000000000 */
[----:B----4-:R-:W-:Y:S01]  /*44f0*/  SYNCS.ARRIVE.TRANS64.RED.A1T0 RZ, [UR6], RZ ;  /* 0x000000ffffff79a7 */ /* 0x010fe20008100406 */
[----:B---3--:R-:W-:Y:S11]  /*4500*/  LOP3.LUT P3, RZ, R30, 0x1, RZ, 0xc0, !PT ;  /* 0x000000011eff7812 */ /* 0x008ff6000786c0ff */
[----:B------:R-:W-:Y:S02]  /*4510*/  @!UPT UIADD3 URZ, UPT, UPT, URZ, URZ, URZ ;  /* 0x000000fffffff290 */ /* 0x000fe4000fffe0ff */
[----:B------:R-:W-:Y:S02]  /*4520*/  @P3 MOV R11, R28 ;  /* 0x0000001c000b3202 */ /* 0x000fe40000000f00 */
[----:B------:R-:W-:Y:S01]  /*4530*/  @P3 LOP3.LUT R10, R29, 0xffff, RZ, 0xc0, !PT ;  /* 0x0000ffff1d0a3812 */ /* 0x000fe200078ec0ff */
[----:B------:R-:W-:Y:S06]  /*4540*/  @!P0 BRA `(.L_x_74) ;  /* 0x0000000000a48947 */ /* 0x000fec0003800000 */
[----:B-12---:R-:W-:Y:S01]  /*4550*/  IMAD.HI.U32 R0, R16, R7, RZ ;  /* 0x0000000710007227 */ /* 0x006fe200078e00ff */
[----:B------:R-:W-:Y:S02]  /*4560*/  ISETP.NE.AND P0, PT, R6, 0x1, PT ;  /* 0x000000010600780c */ /* 0x000fe40003f05270 */
[----:B------:R-:W-:Y:S01]  /*4570*/  ISETP.NE.AND P2, PT, R40, 0x1, PT ;  /* 0x000000012800780c */ /* 0x000fe20003f45270 */
[----:B------:R-:W-:Y:S01]  /*4580*/  IMAD.HI.U32 R9, R19, R22, RZ ;  /* 0x0000001613097227 */ /* 0x000fe200078e00ff */
[----:B------:R-:W-:Y:S02]  /*4590*/  SHF.R.U32.HI R0, RZ, R15, R0 ;  /* 0x0000000fff007219 */ /* 0x000fe40000011600 */
[----:B------:R-:W-:Y:S01]  /*45a0*/  ISETP.NE.AND P4, PT, R3, 0x1, PT ;  /* 0x000000010300780c */ /* 0x000fe20003f85270 */
[----:B------:R-:W-:Y:S01]  /*45b0*/  IMAD.HI.U32 R13, R10, R7, RZ ;  /* 0x000000070a0d7227 */ /* 0x000fe200078e00ff */
[----:B------:R-:W-:Y:S02]  /*45c0*/  SHF.R.U32.HI R9, RZ, R23, R9 ;  /* 0x00000017ff097219 */ /* 0x000fe40000011609 */
[----:B------:R-:W-:Y:S01]  /*45d0*/  SEL R0, R16, R0, !P0 ;  /* 0x0000000010007207 */ /* 0x000fe20004000000 */
[----:B------:R-:W-:Y:S01]  /*45e0*/  IMAD.HI.U32 R12, R11, R22, RZ ;  /* 0x000000160b0c7227 */ /* 0x000fe200078e00ff */
[----:B------:R-:W-:Y:S03]  /*45f0*/  SEL R9, R19, R9, !P4 ;  /* 0x0000000913097207 */ /* 0x000fe60006000000 */
[-C--:B------:R-:W-:Y:S01]  /*4600*/  IMAD.HI.U32 R8, R0, R4.reuse, RZ ;  /* 0x0000000400087227 */ /* 0x080fe200078e00ff */
[----:B------:R-:W-:Y:S03]  /*4610*/  SHF.R.U32.HI R12, RZ, R23, R12 ;  /* 0x00000017ff0c7219 */ /* 0x000fe6000001160c */
[----:B------:R-:W-:Y:S01]  /*4620*/  IMAD.HI.U32 R2, R9, R4, RZ ;  /* 0x0000000409027227 */ /* 0x000fe200078e00ff */
[----:B------:R-:W-:Y:S02]  /*4630*/  @P2 SHF.R.U32.HI R0, RZ, R5, R8 ;  /* 0x00000005ff002219 */ /* 0x000fe40000011608 */
[----:B------:R-:W-:Y:S02]  /*4640*/  SHF.R.U32.HI R8, RZ, R15, R13 ;  /* 0x0000000fff087219 */ /* 0x000fe4000001160d */
[----:B------:R-:W-:Y:S01]  /*4650*/  @P2 SHF.R.U32.HI R9, RZ, R5, R2 ;  /* 0x00000005ff092219 */ /* 0x000fe20000011602 */
[----:B------:R-:W-:Y:S01]  /*4660*/  IMAD R0, R40, R0, RZ ;  /* 0x0000000028007224 */ /* 0x000fe200078e02ff */
[----:B------:R-:W-:Y:S02]  /*4670*/  SEL R8, R10, R8, !P0 ;  /* 0x000000080a087207 */ /* 0x000fe40004000000 */
[----:B------:R-:W-:Y:S01]  /*4680*/  SEL R2, R11, R12, !P4 ;  /* 0x0000000c0b027207 */ /* 0x000fe20006000000 */
[----:B------:R-:W-:Y:S01]  /*4690*/  IMAD R12, R40, R9, RZ ;  /* 0x00000009280c7224 */ /* 0x000fe200078e02ff */
[C---:B------:R-:W-:Y:S01]  /*46a0*/  ISETP.GE.AND P0, PT, R8.reuse, R0, PT ;  /* 0x000000000800720c */ /* 0x040fe20003f06270 */
[----:B------:R-:W-:Y:S03]  /*46b0*/  IMAD.HI.U32 R0, R8, R4, RZ ;  /* 0x0000000408007227 */ /* 0x000fe600078e00ff */
[----:B------:R-:W-:Y:S02]  /*46c0*/  ISETP.GE.OR P0, PT, R2, R12, P0 ;  /* 0x0000000c0200720c */ /* 0x000fe40000706670 */
[-C--:B------:R-:W-:Y:S04]  /*46d0*/  SHF.R.U32.HI R0, RZ, R5.reuse, R0 ;  /* 0x00000005ff007219 */ /* 0x080fe80000011600 */
[----:B------:R-:W-:Y:S05]  /*46e0*/  SEL R13, R8, R0, !P2 ;  /* 0x00000000080d7207 */ /* 0x000fea0005000000 */
[----:B------:R-:W-:Y:S02]  /*46f0*/  IMAD.MOV R12, RZ, RZ, -R13 ;  /* 0x000000ffff0c7224 */ /* 0x000fe400078e0a0d */
[----:B------:R-:W-:Y:S04]  /*4700*/  @!P0 IMAD.HI.U32 R0, R2, R4, RZ ;  /* 0x0000000402008227 */ /* 0x000fe800078e00ff */
[----:B------:R-:W-:Y:S01]  /*4710*/  IMAD R12, R40, R12, R8 ;  /* 0x0000000c280c7224 */ /* 0x000fe200078e0208 */
[----:B------:R-:W-:Y:S04]  /*4720*/  @!P0 SHF.R.U32.HI R0, RZ, R5, R0 ;  /* 0x00000005ff008219 */ /* 0x000fe80000011600 */
[----:B------:R-:W-:Y:S04]  /*4730*/  @!P0 SEL R0, R2, R0, !P2 ;  /* 0x0000000002008207 */ /* 0x000fe80005000000 */
[----:B------:R-:W-:Y:S01]  /*4740*/  @!P0 IADD3 R13, PT, PT, R13, -R0, RZ ;  /* 0x800000000d0d8210 */ /* 0x000fe20007ffe0ff */
[----:B------:R-:W-:Y:S01]  /*4750*/  @!P0 IMAD R0, R9, R12, R0 ;  /* 0x0000000c09008224 */ /* 0x000fe200078e0200 */
[----:B------:R-:W-:Y:S01]  /*4760*/  IADD3 R9, PT, PT, -R8, RZ, RZ ;  /* 0x000000ff08097210 */ /* 0x000fe20007ffe1ff */
[--C-:B------:R-:W-:Y:S02]  /*4770*/  IMAD.MOV R12, RZ, RZ, -R2.reuse ;  /* 0x000000ffff0c7224 */ /* 0x100fe400078e0a02 */
[----:B------:R-:W-:Y:S02]  /*4780*/  @!P0 IMAD R8, R13, R40, R2 ;  /* 0x000000280d088224 */ /* 0x000fe400078e0202 */
[----:B------:R-:W-:Y:S02]  /*4790*/  @!P0 IMAD.MOV.U32 R2, RZ, RZ, R0 ;  /* 0x000000ffff028224 */ /* 0x000fe400078e0000 */
[----:B------:R-:W-:Y:S02]  /*47a0*/  IMAD R11, R3, R12, R11 ;  /* 0x0000000c030b7224 */ /* 0x000fe400078e020b */
[----:B------:R-:W-:Y:S02]  /*47b0*/  IMAD R10, R6, R9, R10 ;  /* 0x00000009060a7224 */ /* 0x000fe400078e020a */
[----:B------:R-:W-:Y:S02]  /*47c0*/  IMAD R11, R2, R3, R11 ;  /* 0x00000003020b7224 */ /* 0x000fe400078e020b */
[----:B------:R-:W-:Y:S02]  /*47d0*/  IMAD R10, R8, R6, R10 ;  /* 0x00000006080a7224 */ /* 0x000fe400078e020a */
.L_x_74:
[----:B------:R-:W-:Y:S05]  /*47e0*/  BRA.U UP0, `(.L_x_75) ;  /* 0x0000000100107547 */ /* 0x000fea000b800000 */
[----:B--2---:R-:W-:Y:S04]  /*47f0*/  MOV R2, UR15 ;  /* 0x0000000f00027c02 */ /* 0x004fe80008000f00 */
[----:B------:R-:W-:Y:S04]  /*4800*/  SHF.L.U32 R2, R2, 0x1f, RZ ;  /* 0x0000001f02027819 */ /* 0x000fe800000006ff */
[----:B------:R-:W2:Y:S02]  /*4810*/  SYNCS.PHASECHK.TRANS64.TRYWAIT P0, [UR7+0x138], R2 ;  /* 0x00013802ff0075a7 */ /* 0x000ea40008001107 */
[----:B--2---:R-:W-:Y:S05]  /*4820*/  @!P0 BRA `(.L_x_76) ;  /* 0x0000004000288947 */ /* 0x004fea0003800000 */
.L_x_75:
[----:B-1----:R-:W-:Y:S02]  /*4830*/  ISETP.NE.U32.AND P2, PT, R20, RZ, PT ;  /* 0x000000ff1400720c */ /* 0x002fe40003f45070 */
[----:B------:R-:W-:Y:S02]  /*4840*/  R2UR UR10, R14 ;  /* 0x000000000e0a72ca */ /* 0x000fe400000e0000 */
[C---:B------:R-:W-:Y:S02]  /*4850*/  ISETP.NE.AND.EX P2, PT, R21.reuse, RZ, PT, P2 ;  /* 0x000000ff1500720c */ /* 0x040fe40003f45320 */
[----:B------:R-:W-:Y:S04]  /*4860*/  ISETP.NE.U32.AND P0, PT, R20, RZ, PT ;  /* 0x000000ff1400720c */ /* 0x000fe80003f05070 */
[----:B------:R-:W-:Y:S05]  /*4870*/  ISETP.NE.AND.EX P0, PT, R21, RZ, PT, P0 ;  /* 0x000000ff1500720c */ /* 0x000fea0003f05300 */
[----:B------:R-:W-:Y:S02]  /*4880*/  USHF.L.U32 UR10, UR10, 0x6, URZ ;  /* 0x000000060a0a7899 */ /* 0x000fe400080006ff */
[----:B------:R-:W-:Y:S10]  /*4890*/  @!P2 BRA `(.L_x_77) ;  /* 0x00000000002ca947 */ /* 0x000ff40003800000 */
[----:B------:R-:W-:Y:S01]  /*48a0*/  UPLOP3.LUT UP4, UPT, UPT, UPT, UP3, 0x80, 0x8 ;  /* 0x000000000008789c */ /* 0x000fe20003f8f030 */
[----:B------:R-:W-:Y:S05]  /*48b0*/  HFMA2 R92, -RZ, RZ, 0, 5.9604644775390625e-08 ;  /* 0x00000001ff5c7431 */ /* 0x000fea00000001ff */
[----:B------:R-:W-:Y:S11]  /*48c0*/  PLOP3.LUT P2, PT, PT, PT, UP4, 0x80, 0x8 ;  /* 0x000000000008781c */ /* 0x000ff60003f4f048 */
[----:B------:R-:W-:Y:S02]  /*48d0*/  @!UPT UIADD3 URZ, UPT, UPT, URZ, URZ, URZ ;  /* 0x000000fffffff290 */ /* 0x000fe4000fffe0ff */
[----:B------:R-:W1:Y:S01]  /*48e0*/  @P2 LDC.64 R8, c[0x0][0x888] ;  /* 0x00022200ff082b82 */ /* 0x000e620000000a00 */
[----:B--2---:R-:W-:Y:S04]  /*48f0*/  @P2 IMAD R0, R17, R20, RZ ;  /* 0x0000001411002224 */ /* 0x004fe800078e02ff */
[----:B-1----:R-:W-:Y:S01]  /*4900*/  @P2 IMAD.WIDE R8, R0, 0x4, R8 ;  /* 0x0000000400082825 */ /* 0x002fe200078e0208 */
[----:B------:R-:W-:Y:S04]  /*4910*/  MOV R0, 0x1 ;  /* 0x0000000100007802 */ /* 0x000fe80000000f00 */
[----:B-----5:R1:W5:Y:S01]  /*4920*/  @P2 LDG.E R49, desc[UR50][R8.64] ;  /* 0x0000003208312981 */ /* 0x020362000c1e1900 */
[----:B------:R-:W-:Y:S01]  /*4930*/  @!P2 PRMT R92, R0, 0x7610, R92 ;  /* 0x00007610005ca816 */ /* 0x000fe2000000005c */
[----:B-1----:R-:W3:Y:S06]  /*4940*/  @!P2 LDC R49, c[0x0][0x880] ;  /* 0x00022000ff31ab82 */ /* 0x002eec0000000800 */
.L_x_77:
[----:B---3-5:R-:W-:Y:S01]  /*4950*/  @!P0 FSETP.EQ.AND P4, PT, R49, RZ, PT ;  /* 0x000000ff3100820b */ /* 0x028fe20003f82000 */
[----:B------:R-:W-:Y:S01]  /*4960*/  @!UPT UIADD3 URZ, UPT, UPT, URZ, URZ, URZ ;  /* 0x000000fffffff290 */ /* 0x000fe2000fffe0ff */
[----:B------:R-:W-:Y:S11]  /*4970*/  @!P0 BRA `(.L_x_78) ;  /* 0x0000000000148947 */ /* 0x000ff60003800000 */
[----:B------:R-:W-:Y:S02]  /*4980*/  LOP3.LUT P0, RZ, R92, 0xff, RZ, 0xc0, !PT ;  /* 0x000000ff5cff7812 */ /* 0x000fe4000780c0ff */
[----:B------:R-:W-:Y:S04]  /*4990*/  PLOP3.LUT P4, PT, PT, PT, UP4, 0x80, 0x8 ;  /* 0x000000000008781c */ /* 0x000fe80003f8f048 */
[----:B------:R-:W-:Y:S07]  /*49a0*/  PLOP3.LUT P4, PT, P4, PT, PT, 0x8, 0x80 ;  /* 0x000000000080781c */ /* 0x000fee000278e170 */
[----:B------:R-:W-:Y:S11]  /*49b0*/  @P0 FSETP.EQ.AND P4, PT, R49, RZ, PT ;  /* 0x000000ff3100020b */ /* 0x000ff60003f82000 */
[----:B------:R-:W-:Y:S02]  /*49c0*/  @!UPT UIADD3 URZ, UPT, UPT, URZ, URZ, URZ ;  /* 0x000000fffffff290 */ /* 0x000fe4000fffe0ff */
.L_x_78:
[----:B--2---:R-:W-:Y:S01]  /*49d0*/  SHF.L.U32 R0, R35, 0x1f, RZ ;  /* 0x0000001f23007819 */ /* 0x004fe200000006ff */
[----:B------:R-:W-:Y:S01]  /*49e0*/  ULEA UR17, UR18, UR7, 0x3 ;  /* 0x0000000712117291 */ /* 0x000fe2000f8e18ff */
[----:B------:R-:W-:Y:S01]  /*49f0*/  ISETP.NE.AND P0, PT, R26, 0x1, PT ;  /* 0x000000011a00780c */ /* 0x000fe20003f05270 */
[----:B------:R-:W-:Y:S04]  /*4a00*/  IMAD.SHL.U32 R18, R18, 0x80, RZ ;  /* 0x0000008012127824 */ /* 0x000fe800078e00ff */
[C---:B------:R-:W-:Y:S01]  /*4a10*/  IMAD.HI.U32 R9, R18.reuse, R27, RZ ;  /* 0x0000001b12097227 */ /* 0x040fe200078e00ff */
[C---:B------:R-:W-:Y:S02]  /*4a20*/  R2UR UR11, R18.reuse ;  /* 0x00000000120b72ca */ /* 0x040fe400000e0000 */
[----:B------:R-:W1:Y:S02]  /*4a30*/  SYNCS.PHASECHK.TRANS64.TRYWAIT P2, [UR17+0x118], R0 ;  /* 0x00011800ff0075a7 */ /* 0x000e640008041111 */
[----:B------:R-:W-:Y:S04]  /*4a40*/  SHF.R.U32.HI R9, RZ, R32, R9 ;  /* 0x00000020ff097219 */ /* 0x000fe80000011609 */
[----:B------:R-:W-:Y:S02]  /*4a50*/  SEL R9, R18, R9, !P0 ;  /* 0x0000000912097207 */ /* 0x000fe40004000000 */
[----:B------:R-:W-:Y:S02]  /*4a60*/  ELECT P0, URZ, PT ;  /* 0x0000000000ff782f */ /* 0x000fe40003800000 */
[C---:B------:R-:W-:Y:S01]  /*4a70*/  R2UR UR8, R9.reuse ;  /* 0x00000000090872ca */ /* 0x040fe200000e0000 */
[C---:B------:R-:W-:Y:S01]  /*4a80*/  IMAD.HI.U32 R2, R9.reuse, R24, RZ ;  /* 0x0000001809027227 */ /* 0x040fe200078e00ff */
[----:B------:R-:W-:Y:S02]  /*4a90*/  PLOP3.LUT P4, PT, P4, P0, PT, 0xf2, 0x2f ;  /* 0x00000000002f781c */ /* 0x000fe40002781e72 */
[----:B------:R-:W-:Y:S01]  /*4aa0*/  R2UR UR12, R9 ;  /* 0x00000000090c72ca */ /* 0x000fe200000e0000 */
[----:B------:R-:W-:Y:S01]  /*4ab0*/  IMAD.MOV R8, RZ, RZ, -R9 ;  /* 0x000000ffff087224 */ /* 0x000fe200078e0a09 */
[----:B------:R-:W-:Y:S04]  /*4ac0*/  SHF.R.U32.HI R2, RZ, R25, R2 ;  /* 0x00000019ff027219 */ /* 0x000fe80000011602 */
[----:B------:R-:W-:Y:S02]  /*4ad0*/  R2UR UR13, R2 ;  /* 0x00000000020d72ca */ /* 0x000fe400000e0000 */
[----:B------:R-:W-:Y:S03]  /*4ae0*/  R2UR UR9, R8 ;  /* 0x00000000080972ca */ /* 0x000fe600000e0000 */
[----:B------:R-:W-:Y:S05]  /*4af0*/  @!P4 IADD3 R9, P0, PT, R36, 0x580, RZ ;  /* 0x000005802409c810 */ /* 0x000fea0007f1e0ff */
[----:B------:R-:W-:Y:S03]  /*4b00*/  @!P4 IMAD.X R8, RZ, RZ, R37, P0 ;  /* 0x000000ffff08c224 */ /* 0x000fe600000e0625 */
[----:B------:R-:W-:Y:S02]  /*4b10*/  USEL UR13, UR8, UR13, !UP2 ;  /* 0x0000000d080d7287 */ /* 0x000fe4000d000000 */
[----:B------:R-:W-:Y:S04]  /*4b20*/  UIMAD UR11, UR5, UR9, UR11 ;  /* 0x00000009050b72a4 */ /* 0x000fe8000f8e020b */
[----:B------:R-:W-:Y:S05]  /*4b30*/  IMAD R2, RZ, RZ, -UR13 ;  /* 0x8000000dff027e24 */ /* 0x000fea000f8e02ff */
[----:B------:R-:W-:Y:S11]  /*4b40*/  R2UR UR8, R2 ;  /* 0x00000000020872ca */ /* 0x000ff600000e0000 */
[----:B------:R-:W-:Y:S02]  /*4b50*/  @!UPT UIADD3 URZ, UPT, UPT, URZ, URZ, URZ ;  /* 0x000000fffffff290 */ /* 0x000fe4000fffe0ff */
[----:B------:R-:W-:Y:S01]  /*4b60*/  UIMAD UR12, UR4, UR8, UR12 ;  /* 0x00000008040c72a4 */ /* 0x000fe2000f8e020c */
[----:B-1----:R-:W-:Y:S11]  /*4b70*/  @!P2 BRA `(.L_x_79) ;  /* 0x0000003c006ca947 */ /* 0x002ff60003800000 */
.L_x_171:
[----:B------:R-:W2:Y:S01]  /*4b80*/  LDC.64 R12, c[0x0][0xb18] ;  /* 0x0002c600ff0c7b82 */ /* 0x000ea20000000a00 */
[----:B------:R-:W-:Y:S01]  /*4b90*/  @!P4 R2UR UR14, R9 ;  /* 0x00000000090ec2ca */ /* 0x000fe200000e0000 */
[----:B------:R-:W-:Y:S01]  /*4ba0*/  VOTEU.ALL UP1, P4 ;  /* 0x0000000000ff7886 */ /* 0x000fe20002020000 */
[----:B------:R-:W-:Y:S01]  /*4bb0*/  @!P4 R2UR UR8, R8 ;  /* 0x000000000808c2ca */ /* 0x000fe200000e0000 */
[----:B------:R-:W-:Y:S01]  /*4bc0*/  UIADD3 UR9, UPT, UPT, UR17, 0x100, URZ ;  /* 0x0000010011097890 */ /* 0x000fe2000fffe0ff */
[----:B-1----:R-:W-:Y:S03]  /*4bd0*/  @!P4 IMAD.MOV.U32 R0, RZ, RZ, 0x2000 ;  /* 0x00002000ff00c424 */ /* 0x002fe600078e00ff */
[----:B------:R-:W1:Y:S01]  /*4be0*/  @!P1 LDC R2, c[0x0][0xb0c] ;  /* 0x0002c300ff029b82 */ /* 0x000e620000000800 */
[----:B------:R-:W-:Y:S01]  /*4bf0*/  @!UP1 UPRMT UR20, URZ, 0x40, URZ ;  /* 0x00000040ff149896 */ /* 0x000fe200080000ff */
[----:B------:R-:W-:Y:S01]  /*4c00*/  @P3 SHF.R.U32.HI R17, RZ, 0x10, R29 ;  /* 0x00000010ff113819 */ /* 0x000fe2000001161d */
[----:B------:R-:W-:Y:S01]  /*4c10*/  VOTEU.ALL UP0, P4 ;  /* 0x0000000000ff7886 */ /* 0x000fe20002000000 */
[----:B------:R-:W-:Y:S02]  /*4c20*/  UIADD3 UR16, UPT, UPT, UR18, 0x1, URZ ;  /* 0x0000000112107890 */ /* 0x000fe4000fffe0ff */
[----:B------:R-:W-:Y:S01]  /*4c30*/  @!UP1 UPRMT UR20, UR20, 0x5410, URZ ;  /* 0x0000541014149896 */ /* 0x000fe200080000ff */
[----:B------:R-:W-:Y:S01]  /*4c40*/  IMAD.U32 R8, RZ, RZ, UR14 ;  /* 0x0000000eff087e24 */ /* 0x000fe2000f8e00ff */
[----:B------:R-:W-:Y:S01]  /*4c50*/  UISETP.NE.AND UP5, UPT, UR16, 0x3, UPT ;  /* 0x000000031000788c */ /* 0x000fe2000bfa5270 */
[----:B------:R-:W-:Y:S01]  /*4c60*/  IMAD.U32 R9, RZ, RZ, UR8 ;  /* 0x00000008ff097e24 */ /* 0x000fe2000f8e00ff */
[----:B------:R-:W-:Y:S02]  /*4c70*/  @!UP1 ULEA UR8, UR18, UR7, 0xd ;  /* 0x0000000712089291 */ /* 0x000fe4000f8e68ff */
[----:B------:R-:W-:Y:S01]  /*4c80*/  @!P4 R2UR UR22, R8 ;  /* 0x000000000816c2ca */ /* 0x000fe200000e0000 */
[----:B------:R-:W-:Y:S01]  /*4c90*/  UPRMT UR19, UR45, 0x654, UR9 ;  /* 0x000006542d137896 */ /* 0x000fe20008000009 */
[----:B------:R-:W-:Y:S01]  /*4ca0*/  @!P4 R2UR UR23, R9 ;  /* 0x000000000917c2ca */ /* 0x000fe200000e0000 */
[----:B------:R-:W-:Y:S01]  /*4cb0*/  @!UP1 UIADD3 UR8, UPT, UPT, UR8, 0x200, URZ ;  /* 0x0000020008089890 */ /* 0x000fe2000fffe0ff */
[----:B------:R-:W3:Y:S01]  /*4cc0*/  LDC.64 R8, c[0x0][0xb10] ;  /* 0x0002c400ff087b82 */ /* 0x000ee20000000a00 */
[----:B------:R-:W-:Y:S02]  /*4cd0*/  USEL UR18, URZ, 0x1, UP5 ;  /* 0x00000001ff127887 */ /* 0x000fe4000a800000 */
[----:B------:R-:W-:Y:S04]  /*4ce0*/  USEL UR16, UR16, URZ, UP5 ;  /* 0x000000ff10107287 */ /* 0x000fe8000a800000 */
[----:B------:R-:W-:Y:S01]  /*4cf0*/  ULEA UR14, UR16, UR7, 0x3 ;  /* 0x00000007100e7291 */ /* 0x000fe2000f8e18ff */
[----:B------:R-:W-:Y:S03]  /*4d00*/  LOP3.LUT R35, R35, UR18, RZ, 0x3c, !PT ;  /* 0x0000001223237c12 */ /* 0x000fe6000f8e3cff */
[----:B------:R4:W-:Y:S01]  /*4d10*/  @!UP0 UTMALDG.4D.IM2COL [UR8], [UR22], UR20 ;  /* 0x00000008160083b4 */ /* 0x0009e20008058014 */
[----:B------:R5:W-:Y:S01]  /*4d20*/  @!P4 SYNCS.ARRIVE.TRANS64.RED.A0TR RZ, [UR17+0x100], R0 ;  /* 0x00010000ffffc9a7 */ /* 0x000be20008300411 */
[----:B------:R-:W-:Y:S01]  /*4d30*/  SHF.L.U32 R14, R35, 0x1f, RZ ;  /* 0x0000001f230e7819 */ /* 0x000fe200000006ff */
[C---:B---3--:R-:W-:Y:S01]  /*4d40*/  @!P1 IMAD.HI.U32 R8, R11.reuse, R8, RZ ;  /* 0x000000080b089227 */ /* 0x048fe200078e00ff */
[----:B--2---:R-:W-:Y:S02]  /*4d50*/  @!P1 ISETP.NE.AND P0, PT, R12, 0x1, PT ;  /* 0x000000010c00980c */ /* 0x004fe40003f05270 */
[----:B-1----:R-:W-:Y:S01]  /*4d60*/  @!P1 ISETP.NE.AND P2, PT, R2, 0x1, PT ;  /* 0x000000010200980c */ /* 0x002fe20003f45270 */
[----:B------:R-:W-:Y:S01]  /*4d70*/  SYNCS.ARRIVE.TRANS64.RED.A1T0 RZ, [UR19], RZ ;  /* 0x000000ffffff79a7 */ /* 0x000fe20008100413 */
[C---:B------:R-:W-:Y:S01]  /*4d80*/  @!P1 IMAD.HI.U32 R13, R10.reuse, R13, RZ ;  /* 0x0000000d0a0d9227 */ /* 0x040fe200078e00ff */
[----:B------:R-:W-:Y:S04]  /*4d90*/  @!P1 SHF.R.U32.HI R8, RZ, R9, R8 ;  /* 0x00000009ff089219 */ /* 0x000fe80000011608 */
[----:B------:R-:W-:Y:S01]  /*4da0*/  @!P1 SEL R8, R11, R8, !P2 ;  /* 0x000000080b089207 */ /* 0x000fe20005000000 */
[----:B------:R-:W1:Y:S01]  /*4db0*/  SYNCS.PHASECHK.TRANS64.TRYWAIT P5, [UR14+0x118], R14 ;  /* 0x0001180eff0075a7 */ /* 0x000e6200080a110e */
[----:B-----5:R-:W2:Y:S02]  /*4dc0*/  @!P1 LDC R0, c[0x0][0xb20] ;  /* 0x0002c800ff009b82 */ /* 0x020ea40000000800 */
[----:B--2---:R-:W-:Y:S04]  /*4dd0*/  @!P1 SHF.R.U32.HI R0, RZ, R0, R13 ;  /* 0x00000000ff009219 */ /* 0x004fe8000001160d */
[----:B------:R-:W-:Y:S05]  /*4de0*/  @!P1 SEL R9, R10, R0, !P0 ;  /* 0x000000000a099207 */ /* 0x000fea0004000000 */
[----:B------:R-:W-:Y:S02]  /*4df0*/  @!P1 IMAD.IADD R0, R9, 0x1, -R8 ;  /* 0x0000000109009824 */ /* 0x000fe400078e0a08 */
[----:B------:R-:W-:Y:S02]  /*4e00*/  @!P1 IMAD.IADD R8, R8, 0x1, -R9 ;  /* 0x0000000108089824 */ /* 0x000fe400078e0a09 */
[----:B------:R-:W-:Y:S02]  /*4e10*/  @!P1 IMAD R11, R0, R2, R11 ;  /* 0x00000002000b9224 */ /* 0x000fe400078e020b */
[----:B------:R-:W-:Y:S01]  /*4e20*/  @!P1 IMAD R10, R8, R12, R10 ;  /* 0x0000000c080a9224 */ /* 0x000fe200078e020a */
[----:B-1--4-:R-:W-:Y:S06]  /*4e30*/  @!P5 BRA `(.L_x_80) ;  /* 0x0000003800d4d947 */ /* 0x012fec0003800000 */
.L_x_173:
[----:B------:R-:W-:Y:S01]  /*4e40*/  @!P4 IADD3 R2, P0, PT, R36, 0x580, RZ ;  /* 0x000005802402c810 */ /* 0x000fe20007f1e0ff */
[----:B------:R-:W-:Y:S01]  /*4e50*/  VOTEU.ALL UP1, P4 ;  /* 0x0000000000ff7886 */ /* 0x000fe20002020000 */
[----:B------:R-:W-:Y:S01]  /*4e60*/  UIADD3 UR17, UPT, UPT, UR16, 0x1, URZ ;  /* 0x0000000110117890 */ /* 0x000fe2000fffe0ff */
[----:B------:R-:W-:Y:S01]  /*4e70*/  LOP3.LUT R34, R34, 0x1, RZ, 0x3c, !PT ;  /* 0x0000000122227812 */ /* 0x000fe200078e3cff */
[----:B------:R-:W-:Y:S01]  /*4e80*/  VOTEU.ALL UP0, P4 ;  /* 0x0000000000ff7886 */ /* 0x000fe20002000000 */
[----:B-1----:R-:W-:Y:S01]  /*4e90*/  @!P4 IMAD.X R0, RZ, RZ, R37, P0 ;  /* 0x000000ffff00c224 */ /* 0x002fe200000e0625 */
[----:B------:R-:W-:Y:S01]  /*4ea0*/  @!P4 R2UR UR9, R2 ;  /* 0x000000000209c2ca */ /* 0x000fe200000e0000 */
[----:B------:R-:W-:Y:S01]  /*4eb0*/  @!UP1 UIADD3 UR10, UPT, UPT, UR10, 0x20, URZ ;  /* 0x000000200a0a9890 */ /* 0x000fe2000fffe0ff */
[----:B------:R-:W-:Y:S01]  /*4ec0*/  IMAD.IADD R14, R10, 0x1, R90 ;  /* 0x000000010a0e7824 */ /* 0x000fe200078e025a */
[----:B------:R-:W-:Y:S01]  /*4ed0*/  UISETP.NE.AND UP5, UPT, UR17, 0x3, UPT ;  /* 0x000000031100788c */ /* 0x000fe2000bfa5270 */
[----:B------:R-:W-:Y:S01]  /*4ee0*/  @!P4 R2UR UR8, R0 ;  /* 0x000000000008c2ca */ /* 0x000fe200000e0000 */
[----:B------:R-:W-:Y:S04]  /*4ef0*/  IMAD.IADD R18, R11, 0x1, R91 ;  /* 0x000000010b127824 */ /* 0x000fe800078e025b */
[----:B------:R-:W-:Y:S04]  /*4f00*/  PLOP3.LUT P0, PT, PT, PT, UP5, 0x80, 0x8 ;  /* 0x000000000008781c */ /* 0x000fe80003f0f058 */
[----:B------:R-:W-:Y:S01]  /*4f10*/  IMAD.U32 R8, RZ, RZ, UR9 ;  /* 0x00000009ff087e24 */ /* 0x000fe2000f8e00ff */
[----:B------:R-:W-:Y:S01]  /*4f20*/  UIADD3 UR9, UPT, UPT, UR14, 0x100, URZ ;  /* 0x000001000e097890 */ /* 0x000fe2000fffe0ff */
[----:B------:R-:W-:Y:S02]  /*4f30*/  SEL R0, RZ, 0x1, P0 ;  /* 0x00000001ff007807 */ /* 0x000fe40000000000 */
[----:B------:R-:W-:Y:S01]  /*4f40*/  IMAD.U32 R9, RZ, RZ, UR8 ;  /* 0x00000008ff097e24 */ /* 0x000fe2000f8e00ff */
[----:B------:R-:W-:Y:S01]  /*4f50*/  @!UP1 ULEA UR8, UR16, UR7, 0xd ;  /* 0x0000000710089291 */ /* 0x000fe2000f8e68ff */
[----:B------:R-:W-:Y:S01]  /*4f60*/  @!P4 R2UR UR20, R8 ;  /* 0x000000000814c2ca */ /* 0x000fe200000e0000 */
[----:B------:R-:W-:Y:S01]  /*4f70*/  @!UP1 UPRMT UR16, URZ, 0x40, URZ ;  /* 0x00000040ff109896 */ /* 0x000fe200080000ff */
[----:B------:R-:W-:Y:S01]  /*4f80*/  LOP3.LUT R35, R35, R0, RZ, 0x3c, !PT ;  /* 0x0000000023237212 */ /* 0x000fe200078e3cff */
[----:B------:R-:W-:Y:S01]  /*4f90*/  @!UP1 UIADD3 UR8, UPT, UPT, UR8, 0x200, URZ ;  /* 0x0000020008089890 */ /* 0x000fe2000fffe0ff */
[----:B------:R-:W-:Y:S01]  /*4fa0*/  @!P4 R2UR UR21, R9 ;  /* 0x000000000915c2ca */ /* 0x000fe200000e0000 */
[----:B------:R-:W-:Y:S02]  /*4fb0*/  @!UP1 UPRMT UR19, UR16, 0x5410, URZ ;  /* 0x0000541010139896 */ /* 0x000fe400080000ff */
[----:B------:R-:W-:Y:S10]  /*4fc0*/  UPRMT UR18, UR45, 0x654, UR9 ;  /* 0x000006542d127896 */ /* 0x000ff40008000009 */
[----:B------:R2:W-:Y:S01]  /*4fd0*/  @!UP0 UTMALDG.4D.IM2COL [UR8], [UR20], UR19 ;  /* 0x00000008140083b4 */ /* 0x0005e20008058013 */
[----:B------:R2:W-:Y:S01]  /*4fe0*/  @!P4 SYNCS.ARRIVE.TRANS64.RED.A0TR RZ, [UR14+0x100], R33 ;  /* 0x00010021ffffc9a7 */ /* 0x0005e2000830040e */
[----:B------:R-:W-:Y:S01]  /*4ff0*/  UPLOP3.LUT UP0, UPT, UPT, UPT, UPT, 0x80, 0x8 ;  /* 0x000000000008789c */ /* 0x000fe20003f0f070 */
[----:B------:R-:W-:Y:S01]  /*5000*/  SYNCS.ARRIVE.TRANS64.RED.A1T0 RZ, [UR18], RZ ;  /* 0x000000ffffff79a7 */ /* 0x000fe20008100412 */
[----:B------:R-:W-:Y:S01]  /*5010*/  USEL UR18, UR17, URZ, UP5 ;  /* 0x000000ff11127287 */ /* 0x000fe2000a800000 */
[----:B------:R-:W-:Y:S11]  /*5020*/  @P3 BRA `(.L_x_81) ;  /* 0xfffffff400043947 */ /* 0x000ff6000383ffff */
[----:B------:R-:W-:Y:S01]  /*5030*/  UIADD3 UR7, UPT, UPT, UR7, 0x118, URZ ;  /* 0x0000011807077890 */ /* 0x000fe2000fffe0ff */
[----:B------:R-:W-:-:S03]  /*5040*/  SHF.L.U32 R2, R35, 0x1f, RZ ;  /* 0x0000001f23027819 */ /* 0x000fc600000006ff */
[----:B------:R-:W-:-:S09]  /*5050*/  ULEA UR4, UR18, UR7, 0x3 ;  /* 0x0000000712047291 */ /* 0x000fd2000f8e18ff */
[----:B------:R-:W1:Y:S02]  /*5060*/  SYNCS.PHASECHK.TRANS64.TRYWAIT P0, [UR4], R2 ;  /* 0x00000002ff0075a7 */ /* 0x000e640008001104 */
[----:B-1----:R-:W-:Y:S05]  /*5070*/  @!P0 BRA `(.L_x_82) ;  /* 0x00000038005c8947 */ /* 0x002fea0003800000 */
.L_x_175:
[----:B------:R-:W-:-:S04]  /*5080*/  UIADD3 UR4, UPT, UPT, UR18, 0x1, URZ ;  /* 0x0000000112047890 */ /* 0x000fc8000fffe0ff */
[----:B------:R-:W-:-:S04]  /*5090*/  UISETP.NE.AND UP0, UPT, UR4, 0x3, UPT ;  /* 0x000000030400788c */ /* 0x000fc8000bf05270 */
[----:B------:R-:W-:Y:S02]  /*50a0*/  USEL UR4, UR4, URZ, UP0 ;  /* 0x000000ff04047287 */ /* 0x000fe40008000000 */
[----:B------:R-:W-:-:S04]  /*50b0*/  PLOP3.LUT P0, PT, PT, PT, UP0, 0x80, 0x8 ;  /* 0x000000000008781c */ /* 0x000fc80003f0f008 */
[----:B-1----:R-:W-:Y:S01]  /*50c0*/  SEL R2, RZ, 0x1, P0 ;  /* 0x00000001ff027807 */ /* 0x002fe20000000000 */
[----:B------:R-:W-:-:S03]  /*50d0*/  IMAD.U32 R0, RZ, RZ, UR4 ;  /* 0x00000004ff007e24 */ /* 0x000fc6000f8e00ff */
[----:B------:R-:W-:Y:S01]  /*50e0*/  LOP3.LUT R35, R35, R2, RZ, 0x3c, !PT ;  /* 0x0000000223237212 */ /* 0x000fe200078e3cff */
[C---:B------:R-:W-:Y:S01]  /*50f0*/  VIADD R4, R0.reuse, 0x1 ;  /* 0x0000000100047836 */ /* 0x040fe20000000000 */
[----:B------:R-:W-:Y:S02]  /*5100*/  LEA R2, R0, UR7, 0x3 ;  /* 0x0000000700027c11 */ /* 0x000fe4000f8e18ff */
[----:B------:R-:W-:Y:S02]  /*5110*/  SHF.L.U32 R3, R35, 0x1f, RZ ;  /* 0x0000001f23037819 */ /* 0x000fe400000006ff */
[----:B------:R-:W-:Y:S02]  /*5120*/  ISETP.NE.AND P0, PT, R4, 0x3, PT ;  /* 0x000000030400780c */ /* 0x000fe40003f05270 */
[----:B------:R-:W1:Y:S02]  /*5130*/  SYNCS.PHASECHK.TRANS64.TRYWAIT P1, [R2+URZ], R3 ;  /* 0x00000003020075a7 */ /* 0x000e6400080211ff */
[----:B------:R-:W-:-:S02]  /*5140*/  SEL R0, RZ, 0x1, P0 ;  /* 0x00000001ff007807 */ /* 0x000fc40000000000 */
[----:B------:R-:W-:Y:S02]  /*5150*/  SEL R4, R4, RZ, P0 ;  /* 0x000000ff04047207 */ /* 0x000fe40000000000 */
[----:B------:R-:W-:Y:S01]  /*5160*/  LOP3.LUT R0, R35, R0, RZ, 0x3c, !PT ;  /* 0x0000000023007212 */ /* 0x000fe200078e3cff */
[----:B-1----:R-:W-:Y:S06]  /*5170*/  @!P1 BRA `(.L_x_83) ;  /* 0x0000003800349947 */ /* 0x002fec0003800000 */
.L_x_176:
[----:B------:R-:W-:Y:S02]  /*5180*/  LEA R4, R4, UR7, 0x3 ;  /* 0x0000000704047c11 */ /* 0x000fe4000f8e18ff */
[----:B------:R-:W-:-:S07]  /*5190*/  SHF.L.U32 R0, R0, 0x1f, RZ ;  /* 0x0000001f00007819 */ /* 0x000fce00000006ff */
.L_x_84:
[----:B---3--:R3:W4:Y:S02]  /*51a0*/  SYNCS.PHASECHK.TRANS64.TRYWAIT P0, [R4+URZ], R0 ;  /* 0x00000000040075a7 */ /* 0x00872400080011ff */
[----:B----4-:R-:W-:Y:S05]  /*51b0*/  @!P0 NANOSLEEP.SYNCS 0x989680 ;  /* 0x009896800000895d */ /* 0x010fea0003900000 */
[----:B------:R-:W4:Y:S02]  /*51c0*/  @!P0 SYNCS.PHASECHK.TRANS64 P0, [R4+URZ], R0 ;  /* 0x00000000040085a7 */ /* 0x000f2400080010ff */
[----:B--2-4-:R-:W-:Y:S05]  /*51d0*/  @P0 EXIT ;  /* 0x000000000000094d */ /* 0x014fea0003800000 */
[----:B------:R-:W-:Y:S05]  /*51e0*/  BRA `(.L_x_84) ;  /* 0xfffffffc00ec7947 */ /* 0x000fea000383ffff */
.L_x_72:
[----:B------:R-:W-:-:S06]  /*51f0*/  UISETP.GE.AND UP0, UPT, UR6, 0x4, UPT ;  /* 0x000000040600788c */ /* 0x000fcc000bf06270 */
[----:B------:R-:W-:-:S13]  /*5200*/  PLOP3.LUT P0, PT, PT, PT, UP0, 0x80, 0x8 ;  /* 0x000000000008781c */ /* 0x000fda0003f0f008 */
[----:B------:R-:W-:Y:S05]  /*5210*/  @!P0 EXIT ;  /* 0x000000000000894d */ /* 0x000fea0003800000 */
[----:B------:R-:W-:Y:S01]  /*5220*/  BAR.SYNC.DEFER_BLOCKING 0x6, 0xa0 ;  /* 0x0182800000007b1d */ /* 0x000fe20000010000 */
[C---:B------:R-:W-:Y:S01]  /*5230*/  IMAD.SHL.U32 R0, R102.reuse, 0x20, RZ ;  /* 0x0000002066007824 */ /* 0x040fe200078e00ff */
[C---:B------:R-:W-:Y:S01]  /*5240*/  LOP3.LUT R103, R102.reuse, 0x2, RZ, 0xc0, !PT ;  /* 0x0000000266677812 */ /* 0x040fe200078ec0ff */
[C---:B------:R-:W-:Y:S01]  /*5250*/  IMAD.SHL.U32 R106, R102.reuse, 0x4, RZ ;  /* 0x00000004666a7824 */ /* 0x040fe200078e00ff */
[C---:B------:R-:W-:Y:S01]  /*5260*/  LOP3.LUT R99, R102.reuse, 0x60, RZ, 0xc0, !PT ;  /* 0x0000006066637812 */ /* 0x040fe200078ec0ff */
[----:B------:R-:W-:Y:S01]  /*5270*/  IMAD.U32 R46, R102, 0x10000, RZ ;  /* 0x00010000662e7824 */ /* 0x000fe200078e00ff */
[----:B------:R-:W-:Y:S02]  /*5280*/  UMOV UR52, 0x400 ;  /* 0x0000040000347882 */ /* 0x000fe40000000000 */
[----:B------:R-:W1:Y:S01]  /*5290*/  LDC R95, c[0x0][0x370] ;  /* 0x0000dc00ff5f7b82 */ /* 0x000e620000000800 */
[----:B------:R-:W-:Y:S01]  /*52a0*/  ULEA UR52, UR45, UR52, 0x18 ;  /* 0x000000342d347291 */ /* 0x000fe2000f8ec0ff */
[----:B------:R-:W-:Y:S01]  /*52b0*/  LOP3.LUT R4, R0, 0xc0, RZ, 0xc0, !PT ;  /* 0x000000c000047812 */ /* 0x000fe200078ec0ff */
[----:B------:R-:W-:Y:S01]  /*52c0*/  IMAD.MOV.U32 R98, RZ, RZ, 0x1 ;  /* 0x00000001ff627424 */ /* 0x000fe200078e00ff */
[----:B------:R-:W-:Y:S01]  /*52d0*/  LOP3.LUT R102, R102, 0x4, RZ, 0xc0, !PT ;  /* 0x0000000466667812 */ /* 0x000fe200078ec0ff */
[----:B------:R-:W-:Y:S01]  /*52e0*/  UIADD3 UR55, UPT, UPT, UR52, 0x200, URZ ;  /* 0x0000020034377890 */ /* 0x000fe2000fffe0ff */
[----:B------:R-:W-:Y:S01]  /*52f0*/  LOP3.LUT R106, R4, 0x18, R106, 0xf8, !PT ;  /* 0x00000018046a7812 */ /* 0x000fe200078ef86a */
[----:B------:R-:W-:Y:S01]  /*5300*/  IMAD.MOV.U32 R45, RZ, RZ, RZ ;  /* 0x000000ffff2d7224 */ /* 0x000fe200078e00ff */
[----:B------:R-:W2:Y:S01]  /*5310*/  LDC R42, c[0x0][0xb0c] ;  /* 0x0002c300ff2a7b82 */ /* 0x000ea20000000800 */
[----:B------:R-:W-:-:S02]  /*5320*/  IADD3 R105, PT, PT, -R102, 0x2, RZ ;  /* 0x0000000266697810 */ /* 0x000fc40007ffe1ff */
[----:B------:R-:W-:Y:S02]  /*5330*/  CS2R R96, SRZ ;  /* 0x0000000000607805 */ /* 0x000fe4000001ff00 */
[----:B------:R-:W-:Y:S01]  /*5340*/  LOP3.LUT R106, R106, 0xf20, R0, 0xf8, !PT ;  /* 0x00000f206a6a7812 */ /* 0x000fe200078ef800 */
[----:B------:R-:W-:Y:S01]  /*5350*/  IMAD.MOV.U32 R64, RZ, RZ, RZ ;  /* 0x000000ffff407224 */ /* 0x000fe200078e00ff */
[----:B------:R-:W-:Y:S01]  /*5360*/  LOP3.LUT R46, R46, 0x600000, RZ, 0xc0, !PT ;  /* 0x006000002e2e7812 */ /* 0x000fe200078ec0ff */
[----:B------:R-:W-:Y:S01]  /*5370*/  IMAD.MOV R103, RZ, RZ, -R103 ;  /* 0x000000ffff677224 */ /* 0x000fe200078e0a67 */
[----:B------:R-:W-:Y:S01]  /*5380*/  LEA R106, R106, UR55, 0x1 ;  /* 0x000000376a6a7c11 */ /* 0x000fe2000f8e08ff */
[----:B------:R-:W4:Y:S01]  /*5390*/  LDC R93, c[0x0][0xb20] ;  /* 0x0002c800ff5d7b82 */ /* 0x000f220000000800 */
[----:B------:R-:W3:Y:S01]  /*53a0*/  LDS R2, [UR52+0x190] ;  /* 0x00019034ff027984 */ /* 0x000ee20008000800 */
[----:B------:R-:W-:Y:S01]  /*53b0*/  IMAD.MOV R102, RZ, RZ, -R102 ;  /* 0x000000ffff667224 */ /* 0x000fe200078e0a66 */
[----:B------:R-:W1:Y:S01]  /*53c0*/  LDCU.64 UR56, c[0x0][0x348] ;  /* 0x00006900ff3877ac */ /* 0x000e620008000a00 */
[----:B------:R-:W-:Y:S01]  /*53d0*/  IMAD.SHL.U32 R105, R105, 0x10, RZ ;  /* 0x0000001069697824 */ /* 0x000fe200078e00ff */
[----:B------:R-:W1:Y:S03]  /*53e0*/  LDCU.64 UR36, c[0x0][0x888] ;  /* 0x00011100ff2477ac */ /* 0x000e660008000a00 */
[----:B------:R-:W1:Y:S01]  /*53f0*/  LDC R41, c[0x0][0xb30] ;  /* 0x0002cc00ff297b82 */ /* 0x000e620000000800 */
[----:B------:R-:W1:Y:S01]  /*5400*/  LDCU.64 UR46, c[0x0][0x8b0] ;  /* 0x00011600ff2e77ac */ /* 0x000e620008000a00 */
[----:B------:R-:W1:Y:S06]  /*5410*/  LDCU.64 UR38, c[0x0][0x8a8] ;  /* 0x00011500ff2677ac */ /* 0x000e6c0008000a00 */
[----:B------:R-:W1:Y:S01]  /*5420*/  LDC.64 R84, c[0x0][0xb10] ;  /* 0x0002c400ff547b82 */ /* 0x000e620000000a00 */
[----:B------:R-:W1:Y:S01]  /*5430*/  LDCU.64 UR48, c[0x0][0xa90] ;  /* 0x00015200ff3077ac */ /* 0x000e620008000a00 */
[----:B------:R-:W-:-:S06]  /*5440*/  UMOV UR54, URZ ;  /* 0x000000ff00367c82 */ /* 0x000fcc0008000000 */
[----:B------:R-:W1:Y:S01]  /*5450*/  LDC.64 R38, c[0x0][0xb18] ;  /* 0x0002c600ff267b82 */ /* 0x000e620000000a00 */
[----:B------:R-:W-:-:S07]  /*5460*/  UMOV UR53, URZ ;  /* 0x000000ff00357c82 */ /* 0x000fce0008000000 */
[----:B------:R-:W1:Y:S08]  /*5470*/  LDC.64 R80, c[0x0][0x888] ;  /* 0x00022200ff507b82 */ /* 0x000e700000000a00 */
[----:B------:R-:W1:Y:S01]  /*5480*/  LDC.64 R36, c[0x0][0xb28] ;  /* 0x0002ca00ff247b82 */ /* 0x000e620000000a00 */
[C---:B---3--:R-:W-:Y:S01]  /*5490*/  VIADD R3, R2.reuse, 0x40 ;  /* 0x0000004002037836 */ /* 0x048fe20000000000 */
[----:B------:R-:W-:-:S04]  /*54a0*/  LOP3.LUT R2, R2, 0xffff, RZ, 0xc0, !PT ;  /* 0x0000ffff02027812 */ /* 0x000fc800078ec0ff */
[----:B------:R-:W-:Y:S02]  /*54b0*/  LOP3.LUT R3, R3, 0xffff, RZ, 0xc0, !PT ;  /* 0x0000ffff03037812 */ /* 0x000fe400078ec0ff */
[----:B------:R-:W3:Y:S03]  /*54c0*/  LDC.64 R82, c[0x0][0x890] ;  /* 0x00022400ff527b82 */ /* 0x000ee60000000a00 */
[----:B------:R1:W-:Y:S05]  /*54d0*/  STL.64 [R1], R2 ;  /* 0x0000000201007387 */ /* 0x0003ea0000100a00 */
[----:B------:R-:W1:Y:S08]  /*54e0*/  LDC.64 R88, c[0x0][0xa80] ;  /* 0x0002a000ff587b82 */ /* 0x000e700000000a00 */
[----:B------:R-:W1:Y:S08]  /*54f0*/  LDC.64 R86, c[0x0][0xa88] ;  /* 0x0002a200ff567b82 */ /* 0x000e700000000a00 */
[----:B--2-4-:R-:W1:Y:S02]  /*5500*/  LDC R94, c[0x0][0x374] ;  /* 0x0000dd00ff5e7b82 */ /* 0x014e640000000800 */
.L_x_115:
[----:B-1----:R-:W-:Y:S04]  /*5510*/  SHF.L.U32 R2, R96, 0x1f, RZ ;  /* 0x0000001f60027819 */ /* 0x002fe800000006ff */
[----:B------:R-:W1:Y:S02]  /*5520*/  SYNCS.PHASECHK.TRANS64.TRYWAIT P0, [UR52+0x140], R2 ;  /* 0x00014002ff0075a7 */ /* 0x000e640008001134 */
[----:B-1----:R-:W-:Y:S05]  /*5530*/  @!P0 BRA `(.L_x_85) ;  /* 0x0000003400588947 */ /* 0x002fea0003800000 */
.L_x_178:
[----:B------:R-:W2:Y:S01]  /*5540*/  LDC.64 R10, c[0x0][0xb10] ;  /* 0x0002c400ff0a7b82 */ /* 0x000ea20000000a00 */
[----:B------:R-:W4:Y:S01]  /*5550*/  LDS.128 R20, [UR52+0x180] ;  /* 0x00018034ff147984 */ /* 0x000f220008000c00 */
[----:B------:R-:W-:Y:S01]  /*5560*/  UIADD3 UR4, UPT, UPT, UR52, 0x148, URZ ;  /* 0x0000014834047890 */ /* 0x000fe2000fffe0ff */
[----:B-1----:R-:W-:Y:S01]  /*5570*/  IMAD R0, R45, 0x4, R1 ;  /* 0x000000042d007824 */ /* 0x002fe200078e0201 */
[----:B------:R-:W-:Y:S04]  /*5580*/  ISETP.NE.AND P1, PT, R41, 0x1, PT ;  /* 0x000000012900780c */ /* 0x000fe80003f25270 */
[----:B------:R-:W1:Y:S01]  /*5590*/  LDC.64 R8, c[0x0][0xb18] ;  /* 0x0002c600ff087b82 */ /* 0x000e620000000a00 */
[----:B------:R-:W-:Y:S01]  /*55a0*/  UPRMT UR4, URZ, 0x654, UR4 ;  /* 0x00000654ff047896 */ /* 0x000fe20008000004 */
[----:B------:R-:W-:Y:S01]  /*55b0*/  ISETP.GE.AND P0, PT, R40, 0x1, PT ;  /* 0x000000012800780c */ /* 0x000fe20003f06270 */
[----:B------:R-:W-:Y:S01]  /*55c0*/  @!PT LDS RZ, [RZ] ;  /* 0x00000000fffff984 */ /* 0x000fe20000000800 */
[----:B------:R-:W-:Y:S01]  /*55d0*/  @!PT LDS RZ, [RZ] ;  /* 0x00000000fffff984 */ /* 0x000fe20000000800 */
[----:B------:R-:W-:Y:S01]  /*55e0*/  @!PT LDS RZ, [RZ] ;  /* 0x00000000fffff984 */ /* 0x000fe20000000800 */
[----:B------:R-:W-:Y:S01]  /*55f0*/  @!PT LDS RZ, [RZ] ;  /* 0x00000000fffff984 */ /* 0x000fe20000000800 */
[----:B------:R3:W-:Y:S06]  /*5600*/  MEMBAR.ALL.CTA ;  /* 0x0000000000007992 */ /* 0x0007ec0000008000 */
[----:B---3--:R-:W3:Y:S01]  /*5610*/  FENCE.VIEW.ASYNC.S ;  /* 0x00000000000073c6 */ /* 0x008ee20000000000 */
[----:B------:R-:W1:Y:S08]  /*5620*/  @!P1 LDC R12, c[0x0][0xb20] ;  /* 0x0002c800ff0c9b82 */ /* 0x000e700000000800 */
[----:B------:R-:W1:Y:S01]  /*5630*/  @!P1 LDC R7, c[0x0][0xb0c] ;  /* 0x0002c300ff079b82 */ /* 0x000e620000000800 */
[----:B---3--:R-:W-:Y:S01]  /*5640*/  SYNCS.ARRIVE.TRANS64.RED.A1T0 RZ, [UR4], RZ ;  /* 0x000000ffffff79a7 */ /* 0x008fe20008100404 */
[----:B------:R3:W5:Y:S01]  /*5650*/  LDL R16, [R0] ;  /* 0x0000000000107983 */ /* 0x0007620000100800 */
[----:B----4-:R-:W-:Y:S04]  /*5660*/  LOP3.LUT P4, RZ, R22, 0x1, RZ, 0xc0, !PT ;  /* 0x0000000116ff7812 */ /* 0x010fe8000788c0ff */
[----:B------:R-:W-:Y:S09]  /*5670*/  P2R R107, PR, RZ, 0x10 ;  /* 0x00000010ff6b7803 */ /* 0x000ff20000000000 */
[----:B------:R-:W-:Y:S02]  /*5680*/  @P4 MOV R44, R20 ;  /* 0x00000014002c4202 */ /* 0x000fe40000000f00 */
[----:B------:R-:W-:Y:S01]  /*5690*/  @P4 LOP3.LUT R43, R21, 0xffff, RZ, 0xc0, !PT ;  /* 0x0000ffff152b4812 */ /* 0x000fe200078ec0ff */
[----:B--23--:R-:W-:Y:S06]  /*56a0*/  @!P0 BRA `(.L_x_86) ;  /* 0x0000000000a48947 */ /* 0x00cfec0003800000 */
[----:B------:R-:W-:Y:S01]  /*56b0*/  IMAD.HI.U32 R0, R94, R39, RZ ;  /* 0x000000275e007227 */ /* 0x000fe200078e00ff */
[----:B------:R-:W-:Y:S02]  /*56c0*/  ISETP.NE.AND P0, PT, R38, 0x1, PT ;  /* 0x000000012600780c */ /* 0x000fe40003f05270 */
[----:B------:R-:W-:Y:S01]  /*56d0*/  ISETP.NE.AND P2, PT, R40, 0x1, PT ;  /* 0x000000012800780c */ /* 0x000fe20003f45270 */
[----:B------:R-:W-:Y:S01]  /*56e0*/  IMAD.HI.U32 R4, R95, R84, RZ ;  /* 0x000000545f047227 */ /* 0x000fe200078e00ff */
[----:B------:R-:W-:Y:S02]  /*56f0*/  SHF.R.U32.HI R0, RZ, R93, R0 ;  /* 0x0000005dff007219 */ /* 0x000fe40000011600 */
[----:B------:R-:W-:Y:S01]  /*5700*/  ISETP.NE.AND P3, PT, R42, 0x1, PT ;  /* 0x000000012a00780c */ /* 0x000fe20003f65270 */
[----:B------:R-:W-:Y:S01]  /*5710*/  IMAD.HI.U32 R6, R43, R39, RZ ;  /* 0x000000272b067227 */ /* 0x000fe200078e00ff */
[-C--:B------:R-:W-:Y:S02]  /*5720*/  SHF.R.U32.HI R4, RZ, R85.reuse, R4 ;  /* 0x00000055ff047219 */ /* 0x080fe40000011604 */
        /* <DEDUP_REMOVED lines=14> */
[C---:B------:R-:W-:Y:S03]  /*5810*/  IMAD.HI.U32 R0, R3.reuse, R36, RZ ;  /* 0x0000002403007227 */ /* 0x040fe600078e00ff */
[C---:B------:R-:W-:Y:S02]  /*5820*/  ISETP.GE.OR P0, PT, R2.reuse, R5, P0 ;  /* 0x000000050200720c */ /* 0x040fe40000706670 */
[----:B------:R-:W-:Y:S04]  /*5830*/  SHF.R.U32.HI R0, RZ, R37, R0 ;  /* 0x00000025ff007219 */ /* 0x000fe80000011600 */
[C---:B------:R-:W-:Y:S05]  /*5840*/  SEL R6, R3.reuse, R0, !P2 ;  /* 0x0000000003067207 */ /* 0x040fea0005000000 */
        /* <DEDUP_REMOVED lines=14> */
[----:B------:R-:W-:Y:S07]  /*5930*/  IMAD R43, R3, R38, R43 ;  /* 0x00000026032b7224 */ /* 0x000fee00078e022b */
.L_x_86:
[----:B-1----:R-:W-:Y:S01]  /*5940*/  @!P1 ISETP.NE.AND P0, PT, R8, 0x1, PT ;  /* 0x000000010800980c */ /* 0x002fe20003f05270 */
[----:B------:R-:W-:Y:S01]  /*5950*/  @!P1 IMAD.HI.U32 R0, R44, R10, RZ ;  /* 0x0000000a2c009227 */ /* 0x000fe200078e00ff */
[----:B------:R-:W-:Y:S01]  /*5960*/  @!P1 ISETP.NE.AND P2, PT, R7, 0x1, PT ;  /* 0x000000010700980c */ /* 0x000fe20003f45270 */
[----:B------:R-:W-:Y:S01]  /*5970*/  ULOP3.LUT UP0, URZ, UR55, 0x1b0, URZ, 0xc0, !UPT ;  /* 0x000001b037ff7892 */ /* 0x000fe2000f80c0ff */
[----:B------:R-:W-:Y:S01]  /*5980*/  R2UR UR41, R14 ;  /* 0x000000000e2972ca */ /* 0x000fe200000e0000 */
[C---:B------:R-:W-:Y:S01]  /*5990*/  @!P1 IMAD.HI.U32 R2, R43.reuse, R9, RZ ;  /* 0x000000092b029227 */ /* 0x040fe200078e00ff */
[----:B------:R-:W-:Y:S02]  /*59a0*/  @!P1 SHF.R.U32.HI R0, RZ, R11, R0 ;  /* 0x0000000bff009219 */ /* 0x000fe40000011600 */
[----:B------:R-:W-:Y:S02]  /*59b0*/  @P4 SHF.R.U32.HI R104, RZ, 0x10, R21 ;  /* 0x00000010ff684819 */ /* 0x000fe40000011615 */
[----:B------:R-:W-:Y:S02]  /*59c0*/  @!P1 SHF.R.U32.HI R2, RZ, R12, R2 ;  /* 0x0000000cff029219 */ /* 0x000fe40000011602 */
[----:B------:R-:W-:Y:S02]  /*59d0*/  @!P1 SEL R3, R44, R0, !P2 ;  /* 0x000000002c039207 */ /* 0x000fe40005000000 */
[----:B------:R-:W-:Y:S03]  /*59e0*/  @!P1 SEL R2, R43, R2, !P0 ;  /* 0x000000022b029207 */ /* 0x000fe60004000000 */
[----:B------:R-:W-:Y:S02]  /*59f0*/  USHF.L.U32 UR41, UR41, 0x6, URZ ;  /* 0x0000000629297899 */ /* 0x000fe400080006ff */
[----:B------:R-:W-:Y:S02]  /*5a00*/  @!P1 IMAD.IADD R0, R2, 0x1, -R3 ;  /* 0x0000000102009824 */ /* 0x000fe400078e0a03 */
[----:B------:R-:W-:Y:S02]  /*5a10*/  @!P1 IMAD.IADD R2, R3, 0x1, -R2 ;  /* 0x0000000103029824 */ /* 0x000fe400078e0a02 */
[----:B------:R-:W-:Y:S02]  /*5a20*/  @!P1 IMAD R44, R0, R7, R44 ;  /* 0x00000007002c9224 */ /* 0x000fe400078e022c */
[----:B------:R-:W-:Y:S01]  /*5a30*/  @!P1 IMAD R43, R2, R8, R43 ;  /* 0x00000008022b9224 */ /* 0x000fe200078e022b */
[----:B------:R-:W-:Y:S06]  /*5a40*/  BRA.U !UP0, `(.L_x_87) ;  /* 0x00000001087c7547 */ /* 0x000fec000b800000 */
[----:B------:R-:W1:Y:S01]  /*5a50*/  LDCU.64 UR8, c[0x4][0x80] ;  /* 0x01001000ff0877ac */ /* 0x000e620008000a00 */
[----:B------:R-:W-:Y:S01]  /*5a60*/  MOV R2, 0x0 ;  /* 0x0000000000027802 */ /* 0x000fe20000000f00 */
[----:B------:R-:W-:Y:S02]  /*5a70*/  HFMA2 R12, -RZ, RZ, 0, 5.9604644775390625e-08 ;  /* 0x00000001ff0c7431 */ /* 0x000fe400000001ff */
[----:B------:R-:W-:Y:S01]  /*5a80*/  IMAD.MOV.U32 R8, RZ, RZ, 0x70 ;  /* 0x00000070ff087424 */ /* 0x000fe200078e00ff */
[----:B------:R2:W3:Y:S01]  /*5a90*/  LDC.64 R14, c[0x4][R2] ;  /* 0x01000000020e7b82 */ /* 0x0004e20000000a00 */
[----:B------:R-:W4:Y:S01]  /*5aa0*/  LDCU.64 UR6, c[0x4][0x88] ;  /* 0x01001100ff0677ac */ /* 0x000f220008000a00 */
[----:B------:R-:W-:Y:S01]  /*5ab0*/  IMAD.MOV.U32 R13, RZ, RZ, RZ ;  /* 0x000000ffff0d7224 */ /* 0x000fe200078e00ff */
[----:B------:R-:W2:Y:S01]  /*5ac0*/  LDCU.64 UR4, c[0x4][0x8] ;  /* 0x01000100ff0477ac */ /* 0x000ea20008000a00 */
[----:B-1----:R-:W-:Y:S01]  /*5ad0*/  MOV R5, UR9 ;  /* 0x0000000900057c02 */ /* 0x002fe20008000f00 */
[----:B------:R-:W-:Y:S01]  /*5ae0*/  IMAD.U32 R4, RZ, RZ, UR8 ;  /* 0x00000008ff047e24 */ /* 0x000fe2000f8e00ff */
[----:B----4-:R-:W-:Y:S01]  /*5af0*/  MOV R7, UR7 ;  /* 0x0000000700077c02 */ /* 0x010fe20008000f00 */
[----:B------:R-:W-:Y:S01]  /*5b00*/  IMAD.U32 R6, RZ, RZ, UR6 ;  /* 0x00000006ff067e24 */ /* 0x000fe2000f8e00ff */
[----:B--2---:R-:W-:Y:S01]  /*5b10*/  MOV R11, UR5 ;  /* 0x00000005000b7c02 */ /* 0x004fe20008000f00 */
[----:B------:R-:W-:Y:S02]  /*5b20*/  IMAD.U32 R10, RZ, RZ, UR4 ;  /* 0x00000004ff0a7e24 */ /* 0x000fe4000f8e00ff */
[----:B------:R-:W-:Y:S07]  /*5b30*/  LEPC R20, `(.L_x_88) ;  /* 0x000000001014794e */ /* 0x000fee0000000000 */
[----:B---3-5:R-:W-:Y:S05]  /*5b40*/  CALL.ABS.NOINC R14 ;  /* 0x000000000e007343 */ /* 0x028fea0003c00000 */
.L_x_88:
[----:B------:R-:W1:Y:S01]  /*5b50*/  LDCU.64 UR8, c[0x4][0x80] ;  /* 0x01001000ff0877ac */ /* 0x000e620008000a00 */
[----:B------:R-:W2:Y:S01]  /*5b60*/  LDC.64 R2, c[0x4][R2] ;  /* 0x0100000002027b82 */ /* 0x000ea20000000a00 */
[----:B------:R-:W-:Y:S02]  /*5b70*/  HFMA2 R12, -RZ, RZ, 0, 5.9604644775390625e-08 ;  /* 0x00000001ff0c7431 */ /* 0x000fe400000001ff */
[----:B------:R-:W-:Y:S02]  /*5b80*/  IMAD.MOV.U32 R8, RZ, RZ, 0x70 ;  /* 0x00000070ff087424 */ /* 0x000fe400078e00ff */
[----:B------:R-:W-:Y:S01]  /*5b90*/  IMAD.MOV.U32 R13, RZ, RZ, RZ ;  /* 0x000000ffff0d7224 */ /* 0x000fe200078e00ff */
[----:B------:R-:W3:Y:S01]  /*5ba0*/  LDCU.64 UR6, c[0x4][0x88] ;  /* 0x01001100ff0677ac */ /* 0x000ee20008000a00 */
[----:B------:R-:W4:Y:S01]  /*5bb0*/  LDCU.64 UR4, c[0x4][0x8] ;  /* 0x01000100ff0477ac */ /* 0x000f220008000a00 */
[----:B-1----:R-:W-:Y:S02]  /*5bc0*/  MOV R4, UR8 ;  /* 0x0000000800047c02 */ /* 0x002fe40008000f00 */
[----:B------:R-:W-:Y:S02]  /*5bd0*/  MOV R5, UR9 ;  /* 0x0000000900057c02 */ /* 0x000fe40008000f00 */
[----:B---3--:R-:W-:Y:S01]  /*5be0*/  MOV R7, UR7 ;  /* 0x0000000700077c02 */ /* 0x008fe20008000f00 */
[----:B------:R-:W-:Y:S01]  /*5bf0*/  IMAD.U32 R6, RZ, RZ, UR6 ;  /* 0x00000006ff067e24 */ /* 0x000fe2000f8e00ff */
[----:B----4-:R-:W-:Y:S01]  /*5c00*/  MOV R11, UR5 ;  /* 0x00000005000b7c02 */ /* 0x010fe20008000f00 */
[----:B------:R-:W-:Y:S02]  /*5c10*/  IMAD.U32 R10, RZ, RZ, UR4 ;  /* 0x00000004ff0a7e24 */ /* 0x000fe4000f8e00ff */
[----:B------:R-:W-:Y:S07]  /*5c20*/  LEPC R20, `(.L_x_87) ;  /* 0x000000001014794e */ /* 0x000fee0000000000 */
[----:B--2---:R-:W-:Y:S05]  /*5c30*/  CALL.ABS.NOINC R2 ;  /* 0x0000000002007343 */ /* 0x004fea0003c00000 */
.L_x_87:
[----:B------:R-:W-:Y:S01]  /*5c40*/  ISETP.NE.U32.AND P3, PT, R82, RZ, PT ;  /* 0x000000ff5200720c */ /* 0x000fe20003f65070 */
[----:B------:R-:W-:Y:S01]  /*5c50*/  UISETP.NE.U32.AND UP0, UPT, UR46, URZ, UPT ;  /* 0x000000ff2e00728c */ /* 0x000fe2000bf05070 */
[----:B------:R-:W-:Y:S02]  /*5c60*/  ISETP.NE.AND P6, PT, R101, RZ, PT ;  /* 0x000000ff6500720c */ /* 0x000fe40003fc5270 */
[----:B------:R-:W-:Y:S01]  /*5c70*/  ISETP.NE.AND.EX P3, PT, R83, RZ, PT, P3 ;  /* 0x000000ff5300720c */ /* 0x000fe20003f65330 */
[----:B------:R-:W-:Y:S01]  /*5c80*/  UISETP.NE.AND.EX UP0, UPT, UR47, URZ, UPT, UP0 ;  /* 0x000000ff2f00728c */ /* 0x000fe2000bf05300 */
[----:B------:R-:W-:Y:S02]  /*5c90*/  ISETP.NE.U32.AND P1, PT, RZ, UR36, PT ;  /* 0x00000024ff007c0c */ /* 0x000fe4000bf25070 */
[----:B------:R-:W-:Y:S02]  /*5ca0*/  PLOP3.LUT P0, PT, PT, PT, PT, 0x8, 0x80 ;  /* 0x000000000080781c */ /* 0x000fe40003f0e170 */
[----:B------:R-:W-:Y:S05]  /*5cb0*/  ISETP.NE.AND.EX P1, PT, RZ, UR37, PT, P1 ;  /* 0x00000025ff007c0c */ /* 0x000fea000bf25310 */
[----:B------:R-:W-:Y:S02]  /*5cc0*/  @P6 PLOP3.LUT P0, PT, P3, PT, PT, 0x80, 0x8 ;  /* 0x000000000008681c */ /* 0x000fe40001f0f070 */
[----:B------:R-:W-:Y:S11]  /*5cd0*/  @!P3 BRA `(.L_x_89) ;  /* 0x00000000002cb947 */ /* 0x000ff60003800000 */
[----:B------:R-:W-:Y:S01]  /*5ce0*/  ISETP.NE.U32.AND P2, PT, R80, RZ, PT ;  /* 0x000000ff5000720c */ /* 0x000fe20003f45070 */
[----:B------:R-:W-:Y:S03]  /*5cf0*/  IMAD.MOV.U32 R92, RZ, RZ, 0x1 ;  /* 0x00000001ff5c7424 */ /* 0x000fe600078e00ff */
[----:B------:R-:W-:Y:S11]  /*5d00*/  ISETP.NE.AND.EX P2, PT, R81, RZ, PT, P2 ;  /* 0x000000ff5100720c */ /* 0x000ff60003f45320 */
[----:B------:R-:W-:Y:S02]  /*5d10*/  @!UPT UIADD3 URZ, UPT, UPT, URZ, URZ, URZ ;  /* 0x000000fffffff290 */ /* 0x000fe4000fffe0ff */
[----:B------:R-:W1:Y:S01]  /*5d20*/  @P2 LDC.64 R2, c[0x0][0x888] ;  /* 0x00022200ff022b82 */ /* 0x000e620000000a00 */
[----:B------:R-:W-:Y:S04]  /*5d30*/  @P2 IMAD R0, R17, R82, RZ ;  /* 0x0000005211002224 */ /* 0x000fe800078e02ff */
[----:B-1----:R-:W-:Y:S04]  /*5d40*/  @P2 IMAD.WIDE R2, R0, 0x4, R2 ;  /* 0x0000000400022825 */ /* 0x002fe800078e0202 */
[----:B------:R-:W-:Y:S01]  /*5d50*/  HFMA2 R0, -RZ, RZ, 0, 5.9604644775390625e-08 ;  /* 0x00000001ff007431 */ /* 0x000fe200000001ff */
[----:B-----5:R1:W5:Y:S04]  /*5d60*/  @P2 LDG.E R49, desc[UR50][R2.64] ;  /* 0x0000003202312981 */ /* 0x020368000c1e1900 */
[----:B------:R-:W-:Y:S01]  /*5d70*/  @!P2 PRMT R92, R0, 0x7610, R92 ;  /* 0x00007610005ca816 */ /* 0x000fe2000000005c */
[----:B-1----:R-:W2:Y:S06]  /*5d80*/  @!P2 LDC R49, c[0x0][0x880] ;  /* 0x00022000ff31ab82 */ /* 0x002eac0000000800 */
.L_x_89:
[----:B------:R-:W-:Y:S05]  /*5d90*/  BRA.U !UP0, `(.L_x_90) ;  /* 0x0000000108207547 */ /* 0x000fea000b800000 */
[----:B------:R-:W-:Y:S04]  /*5da0*/  ISETP.NE.U32.AND P2, PT, RZ, UR38, PT ;  /* 0x00000026ff007c0c */ /* 0x000fe8000bf45070 */
[----:B------:R-:W-:Y:S11]  /*5db0*/  ISETP.NE.AND.EX P2, PT, RZ, UR39, PT, P2 ;  /* 0x00000027ff007c0c */ /* 0x000ff6000bf45320 */
[----:B------:R-:W-:Y:S02]  /*5dc0*/  @!UPT UIADD3 URZ, UPT, UPT, URZ, URZ, URZ ;  /* 0x000000fffffff290 */ /* 0x000fe4000fffe0ff */
[----:B------:R-:W1:Y:S01]  /*5dd0*/  @P2 LDC.64 R2, c[0x0][0x8a8] ;  /* 0x00022a00ff022b82 */ /* 0x000e620000000a00 */
[----:B------:R-:W-:Y:S04]  /*5de0*/  @P2 IMAD R0, R17, UR46, RZ ;  /* 0x0000002e11002c24 */ /* 0x000fe8000f8e02ff */
[----:B-1----:R-:W-:Y:S05]  /*5df0*/  @P2 IMAD.WIDE R2, R0, 0x4, R2 ;  /* 0x0000000400022825 */ /* 0x002fea00078e0202 */
[----:B-----5:R1:W5:Y:S02]  /*5e00*/  @P2 LDG.E R47, desc[UR50][R2.64] ;  /* 0x00000032022f2981 */ /* 0x020364000c1e1900 */
[----:B-1----:R-:W3:Y:S02]  /*5e10*/  @!P2 LDC R47, c[0x0][0x8a0] ;  /* 0x00022800ff2fab82 */ /* 0x002ee40000000800 */
.L_x_90:
[----:B--2--5:R-:W-:Y:S01]  /*5e20*/  FSETP.NEU.AND P2, PT, R49, RZ, PT ;  /* 0x000000ff3100720b */ /* 0x024fe20003f4d000 */
[----:B------:R-:W-:Y:S01]  /*5e30*/  IMAD.SHL.U32 R110, R18, 0x80, RZ ;  /* 0x00000080126e7824 */ /* 0x000fe200078e00ff */
[----:B------:R-:W-:Y:S01]  /*5e40*/  SEL R4, RZ, 0xffffffff, P1 ;  /* 0xffffffffff047807 */ /* 0x000fe20000800000 */
[----:B------:R-:W-:Y:S01]  /*5e50*/  IMAD.SHL.U32 R75, R64, 0x2000, RZ ;  /* 0x00002000404b7824 */ /* 0x000fe200078e00ff */
[----:B------:R-:W-:Y:S01]  /*5e60*/  @P6 LOP3.LUT P1, RZ, R92, 0xff, RZ, 0xc0, !PT ;  /* 0x000000ff5cff6812 */ /* 0x000fe2000782c0ff */
[----:B------:R-:W-:Y:S01]  /*5e70*/  IMAD.HI.U32 R108, R110, R89, RZ ;  /* 0x000000596e6c7227 */ /* 0x000fe200078e00ff */
[----:B------:R-:W-:Y:S01]  /*5e80*/  @P6 SEL R0, RZ, 0xffffffff, P2 ;  /* 0xffffffffff006807 */ /* 0x000fe20001000000 */
[----:B------:R-:W-:Y:S01]  /*5e90*/  BSSY B1, `(.L_x_91) ;  /* 0x000004a000017945 */ /* 0x000fe20003800000 */
[----:B------:R-:W-:Y:S01]  /*5ea0*/  LOP3.LUT R66, R98, 0x1, RZ, 0x3c, !PT ;  /* 0x0000000162427812 */ /* 0x000fe200078e3cff */
[----:B------:R-:W-:Y:S01]  /*5eb0*/  IMAD.SHL.U32 R114, R103, 0x10, RZ ;  /* 0x0000001067727824 */ /* 0x000fe200078e00ff */
[----:B------:R-:W-:Y:S01]  /*5ec0*/  @P0 SEL R0, R4, R0, !P1 ;  /* 0x0000000004000207 */ /* 0x000fe20004800000 */
[----:B------:R-:W-:Y:S01]  /*5ed0*/  IMAD.IADD R74, R106, 0x1, R75 ;  /* 0x000000016a4a7824 */ /* 0x000fe200078e024b */
[----:B------:R-:W-:Y:S01]  /*5ee0*/  ISETP.NE.AND P0, PT, R88, 0x1, PT ;  /* 0x000000015800780c */ /* 0x000fe20003f05270 */
[----:B------:R-:W-:Y:S01]  /*5ef0*/  IMAD.SHL.U32 R113, R102, 0x10, RZ ;  /* 0x0000001066717824 */ /* 0x000fe200078e00ff */
[----:B------:R-:W-:Y:S01]  /*5f00*/  @P6 LOP3.LUT R0, R0, 0x1, RZ, 0xc0, !PT ;  /* 0x0000000100006812 */ /* 0x000fe200078ec0ff */
[----:B------:R-:W-:Y:S01]  /*5f10*/  IMAD.IADD R73, R74, 0x1, R114 ;  /* 0x000000014a497824 */ /* 0x000fe200078e0272 */
[----:B------:R-:W-:Y:S01]  /*5f20*/  SHF.R.U32.HI R108, RZ, R86, R108 ;  /* 0x00000056ff6c7219 */ /* 0x000fe2000001166c */
[----:B------:R-:W-:Y:S01]  /*5f30*/  IMAD.MOV.U32 R116, RZ, RZ, 0x1 ;  /* 0x00000001ff747424 */ /* 0x000fe200078e00ff */
[----:B------:R-:W-:Y:S01]  /*5f40*/  ISETP.NE.U32.OR P4, PT, R0, 0x1, !P6 ;  /* 0x000000010000780c */ /* 0x000fe20007785470 */
[----:B------:R-:W-:Y:S01]  /*5f50*/  IMAD.IADD R48, R46, 0x1, R16 ;  /* 0x000000012e307824 */ /* 0x000fe200078e0210 */
[----:B------:R-:W-:Y:S01]  /*5f60*/  LEA R0, R64, UR52, 0x3 ;  /* 0x0000003440007c11 */ /* 0x000fe2000f8e18ff */
[----:B------:R-:W-:Y:S01]  /*5f70*/  IMAD.MOV.U32 R115, RZ, RZ, R64 ;  /* 0x000000ffff737224 */ /* 0x000fe200078e0040 */
[----:B------:R-:W-:Y:S02]  /*5f80*/  SEL R108, R110, R108, !P0 ;  /* 0x0000006c6e6c7207 */ /* 0x000fe40004000000 */
[----:B------:R-:W-:Y:S02]  /*5f90*/  CS2R R78, SRZ ;  /* 0x00000000004e7805 */ /* 0x000fe4000001ff00 */
[----:B------:R-:W-:Y:S02]  /*5fa0*/  ISETP.NE.AND P0, PT, R87, 0x1, PT ;  /* 0x000000015700780c */ /* 0x000fe40003f05270 */
[----:B------:R-:W-:Y:S02]  /*5fb0*/  CS2R R76, SRZ ;  /* 0x00000000004c7805 */ /* 0x000fe4000001ff00 */
[----:B------:R-:W-:Y:S01]  /*5fc0*/  LEA R65, R45, UR52, 0x3 ;  /* 0x000000342d417c11 */ /* 0x000fe2000f8e18ff */
[----:B------:R-:W-:Y:S01]  /*5fd0*/  IMAD.HI.U32 R109, R108, UR48, RZ ;  /* 0x000000306c6d7c27 */ /* 0x000fe2000f8e00ff */
[----:B------:R-:W-:Y:S02]  /*5fe0*/  SEL R3, RZ, 0xffffffff, P2 ;  /* 0xffffffffff037807 */ /* 0x000fe40001000000 */
[----:B------:R-:W-:Y:S01]  /*5ff0*/  LOP3.LUT P2, R111, R92, 0xff, RZ, 0xc0, !PT ;  /* 0x000000ff5c6f7812 */ /* 0x000fe2000784c0ff */
[----:B------:R-:W-:Y:S01]  /*6000*/  IMAD.MOV R5, RZ, RZ, -R108 ;  /* 0x000000ffff057224 */ /* 0x000fe200078e0a6c */
[----:B------:R-:W-:Y:S02]  /*6010*/  @P4 SHF.L.U32 R2, R66, 0x1f, RZ ;  /* 0x0000001f42024819 */ /* 0x000fe400000006ff */
[----:B------:R-:W-:Y:S02]  /*6020*/  CS2R R70, SRZ ;  /* 0x0000000000467805 */ /* 0x000fe4000001ff00 */
[----:B------:R-:W-:Y:S01]  /*6030*/  SHF.R.U32.HI R109, RZ, UR49, R109 ;  /* 0x00000031ff6d7c19 */ /* 0x000fe2000801166d */
[----:B------:R-:W-:Y:S01]  /*6040*/  IMAD R110, R88, R5, R110 ;  /* 0x00000005586e7224 */ /* 0x000fe200078e026e */
[----:B------:R1:W2:Y:S01]  /*6050*/  @P4 SYNCS.PHASECHK.TRANS64.TRYWAIT P1, [R0+URZ+0x100], R2 ;  /* 0x00010002000045a7 */ /* 0x0002a200080211ff */
[----:B------:R-:W-:Y:S02]  /*6060*/  @P3 SEL R3, R4, R3, !P2 ;  /* 0x0000000304033207 */ /* 0x000fe40005000000 */
[----:B------:R-:W-:Y:S02]  /*6070*/  CS2R R68, SRZ ;  /* 0x0000000000447805 */ /* 0x000fe4000001ff00 */
[----:B------:R-:W-:Y:S02]  /*6080*/  SEL R109, R108, R109, !P0 ;  /* 0x0000006d6c6d7207 */ /* 0x000fe40004000000 */
[----:B------:R-:W-:Y:S02]  /*6090*/  CS2R R62, SRZ ;  /* 0x00000000003e7805 */ /* 0x000fe4000001ff00 */
[----:B------:R-:W-:Y:S02]  /*60a0*/  LOP3.LUT R3, R3, 0x1, RZ, 0xc0, !PT ;  /* 0x0000000103037812 */ /* 0x000fe400078ec0ff */
[----:B------:R-:W-:Y:S02]  /*60b0*/  CS2R R60, SRZ ;  /* 0x00000000003c7805 */ /* 0x000fe4000001ff00 */
[----:B------:R-:W-:Y:S01]  /*60c0*/  P2R R112, PR, RZ, 0x10 ;  /* 0x00000010ff707803 */ /* 0x000fe20000000000 */
[----:B------:R-:W-:Y:S01]  /*60d0*/  IMAD.MOV R4, RZ, RZ, -R109 ;  /* 0x000000ffff047224 */ /* 0x000fe200078e0a6d */
[----:B------:R-:W-:Y:S02]  /*60e0*/  ISETP.NE.U32.AND P2, PT, R3, 0x1, PT ;  /* 0x000000010300780c */ /* 0x000fe40003f45070 */
[----:B------:R-:W-:Y:S02]  /*60f0*/  CS2R R58, SRZ ;  /* 0x00000000003a7805 */ /* 0x000fe4000001ff00 */
[----:B------:R-:W-:Y:S01]  /*6100*/  CS2R R56, SRZ ;  /* 0x0000000000387805 */ /* 0x000fe2000001ff00 */
[----:B------:R-:W-:Y:S01]  /*6110*/  IMAD R108, R87, R4, R108 ;  /* 0x00000004576c7224 */ /* 0x000fe200078e026c */
[----:B------:R-:W-:Y:S01]  /*6120*/  P2R R117, PR, RZ, 0x4 ;  /* 0x00000004ff757803 */ /* 0x000fe20000000000 */
[----:B------:R-:W-:Y:S02]  /*6130*/  IMAD.IADD R72, R74, 0x1, R113 ;  /* 0x000000014a487824 */ /* 0x000fe400078e0271 */
[----:B------:R-:W-:Y:S01]  /*6140*/  IMAD.IADD R67, R105, 0x1, R73 ;  /* 0x0000000169437824 */ /* 0x000fe200078e0249 */
[----:B-1----:R-:W-:Y:S04]  /*6150*/  SHF.L.U32 R2, R97, 0x1f, RZ ;  /* 0x0000001f61027819 */ /* 0x002fe800000006ff */
[----:B------:R1:W4:Y:S01]  /*6160*/  SYNCS.PHASECHK.TRANS64.TRYWAIT P0, [R65+URZ+0x150], R2 ;  /* 0x00015002410075a7 */ /* 0x00032200080011ff */
[----:B--2---:R-:W-:Y:S01]  /*6170*/  @P4 SEL R116, RZ, 0x1, !P1 ;  /* 0x00000001ff744807 */ /* 0x004fe20004800000 */
[----:B-1----:R-:W-:Y:S06]  /*6180*/  @!P4 BRA `(.L_x_92) ;  /* 0x000000000068c947 */ /* 0x002fec0003800000 */
[----:B------:R-:W-:Y:S01]  /*6190*/  ISETP.NE.AND P1, PT, R116, RZ, PT ;  /* 0x000000ff7400720c */ /* 0x000fe20003f25270 */
[----:B------:R-:W-:Y:S01]  /*61a0*/  BSSY B0, `(.L_x_93) ;  /* 0x000000d000007945 */ /* 0x000fe20003800000 */
[----:B------:R-:W-:Y:S02]  /*61b0*/  CS2R R58, SRZ ;  /* 0x00000000003a7805 */ /* 0x000fe4000001ff00 */
[----:B------:R-:W-:Y:S02]  /*61c0*/  CS2R R56, SRZ ;  /* 0x0000000000387805 */ /* 0x000fe4000001ff00 */
[----:B------:R-:W-:Y:S02]  /*61d0*/  CS2R R62, SRZ ;  /* 0x00000000003e7805 */ /* 0x000fe4000001ff00 */
[----:B------:R-:W-:Y:S02]  /*61e0*/  CS2R R60, SRZ ;  /* 0x00000000003c7805 */ /* 0x000fe4000001ff00 */
[----:B------:R-:W-:Y:S02]  /*61f0*/  CS2R R70, SRZ ;  /* 0x0000000000467805 */ /* 0x000fe4000001ff00 */
[----:B------:R-:W-:Y:S02]  /*6200*/  CS2R R68, SRZ ;  /* 0x0000000000447805 */ /* 0x000fe4000001ff00 */
[----:B------:R-:W-:Y:S02]  /*6210*/  CS2R R78, SRZ ;  /* 0x00000000004e7805 */ /* 0x000fe4000001ff00 */
[----:B------:R-:W-:Y:S01]  /*6220*/  CS2R R76, SRZ ;  /* 0x00000000004c7805 */ /* 0x000fe2000001ff00 */
[----:B------:R-:W-:Y:S06]  /*6230*/  @P1 BRA `(.L_x_94) ;  /* 0x00000000000c1947 */ /* 0x000fec0003800000 */
[----:B------:R-:W-:Y:S04]  /*6240*/  SHF.L.U32 R3, R66, 0x1f, RZ ;  /* 0x0000001f42037819 */ /* 0x000fe800000006ff */
[----:B------:R-:W1:Y:S02]  /*6250*/  SYNCS.PHASECHK.TRANS64.TRYWAIT P1, [R0+URZ+0x100], R3 ;  /* 0x00010003000075a7 */ /* 0x000e6400080211ff */
[----:B-1----:R-:W-:Y:S05]  /*6260*/  @!P1 BRA `(.L_x_95) ;  /* 0x0000002800249947 */ /* 0x002fea0003800000 */
.L_x_94:
[----:B------:R-:W-:Y:S05]  /*6270*/  BSYNC B0 ;  /* 0x0000000000007941 */ /* 0x000fea0003800000 */
.L_x_93:
[----:B------:R-:W-:Y:S01]  /*6280*/  ISETP.NE.AND P1, PT, R117, RZ, PT ;  /* 0x000000ff7500720c */ /* 0x000fe20003f25270 */
[----:B------:R-:W-:Y:S11]  /*6290*/  VIADD R115, R64, 0x1 ;  /* 0x0000000140737836 */ /* 0x000ff60000000000 */
[----:B------:R-:W-:Y:S01]  /*62a0*/  @!UPT UIADD3 URZ, UPT, UPT, URZ, URZ, URZ ;  /* 0x000000fffffff290 */ /* 0x000fe2000fffe0ff */
[----:B------:R2:W2:Y:S04]  /*62b0*/  @P1 LDS.128 R56, [R74] ;  /* 0x000000004a381984 */ /* 0x0004a80000000c00 */
[----:B------:R2:W2:Y:S04]  /*62c0*/  @P1 LDS.128 R60, [R73+0x10] ;  /* 0x00001000493c1984 */ /* 0x0004a80000000c00 */
[----:B------:R2:W2:Y:S04]  /*62d0*/  @P1 LDS.128 R68, [R72+0x20] ;  /* 0x0000200048441984 */ /* 0x0004a80000000c00 */
[----:B------:R2:W2:Y:S01]  /*62e0*/  @P1 LDS.128 R76, [R67+0x10] ;  /* 0x00001000434c1984 */ /* 0x0004a20000000c00 */
[C---:B------:R-:W-:Y:S04]  /*62f0*/  ISETP.NE.AND P1, PT, R115.reuse, 0x3, PT ;  /* 0x000000037300780c */ /* 0x040fe80003f25270 */
[----:B-1----:R-:W-:Y:S02]  /*6300*/  SEL R0, RZ, 0x1, P1 ;  /* 0x00000001ff007807 */ /* 0x002fe40000800000 */
[----:B------:R-:W-:Y:S02]  /*6310*/  SEL R115, R115, RZ, P1 ;  /* 0x000000ff73737207 */ /* 0x000fe40000800000 */
[----:B------:R-:W-:Y:S02]  /*6320*/  LOP3.LUT R66, R66, R0, RZ, 0x3c, !PT ;  /* 0x0000000042427212 */ /* 0x000fe400078e3cff */
.L_x_92:
[----:B------:R-:W-:Y:S05]  /*6330*/  BSYNC B1 ;  /* 0x0000000000017941 */ /* 0x000fea0003800000 */
.L_x_91:
[----:B------:R-:W-:Y:S04]  /*6340*/  SHF.R.U32.HI R0, RZ, 0x15, R48 ;  /* 0x00000015ff007819 */ /* 0x000fe80000011630 */
[----:B------:R-:W-:Y:S01]  /*6350*/  LOP3.LUT P1, RZ, R0, 0x3, R100, 0x48, !PT ;  /* 0x0000000300ff7812 */ /* 0x000fe20007824864 */
[----:B------:R-:W-:Y:S01]  /*6360*/  @!UPT UIADD3 URZ, UPT, UPT, URZ, URZ, URZ ;  /* 0x000000fffffff290 */ /* 0x000fe2000fffe0ff */
[----:B----4-:R-:W-:Y:S11]  /*6370*/  @P0 BRA `(.L_x_96) ;  /* 0x0000000000080947 */ /* 0x010ff60003800000 */
[----:B------:R-:W1:Y:S02]  /*6380*/  SYNCS.PHASECHK.TRANS64.TRYWAIT P0, [R65+URZ+0x150], R2 ;  /* 0x00015002410075a7 */ /* 0x000e6400080011ff */
[----:B-1----:R-:W-:Y:S05]  /*6390*/  @!P0 BRA `(.L_x_97) ;  /* 0x0000002400ec8947 */ /* 0x002fea0003800000 */
.L_x_96:
[----:B------:R-:W-:Y:S05]  /*63a0*/  @!P1 BRA `(.L_x_98) ;  /* 0x0000000000409947 */ /* 0x000fea0003800000 */
[----:B------:R-:W4:Y:S01]  /*63b0*/  LDCU.64 UR8, c[0x4][0x70] ;  /* 0x01000e00ff0877ac */ /* 0x000f220008000a00 */
[----:B------:R-:W-:Y:S01]  /*63c0*/  MOV R3, 0x0 ;  /* 0x0000000000037802 */ /* 0x000fe20000000f00 */
[----:B------:R-:W-:Y:S02]  /*63d0*/  HFMA2 R12, -RZ, RZ, 0, 5.9604644775390625e-08 ;  /* 0x00000001ff0c7431 */ /* 0x000fe400000001ff */
[----:B------:R-:W-:Y:S02]  /*63e0*/  IMAD.MOV.U32 R8, RZ, RZ, 0x192 ;  /* 0x00000192ff087424 */ /* 0x000fe400078e00ff */
[----:B------:R-:W-:Y:S01]  /*63f0*/  IMAD.MOV.U32 R13, RZ, RZ, RZ ;  /* 0x000000ffff0d7224 */ /* 0x000fe200078e00ff */
[----:B------:R-:W5:Y:S01]  /*6400*/  LDCU.64 UR6, c[0x4][0x78] ;  /* 0x01000f00ff0677ac */ /* 0x000f620008000a00 */
[----:B-1----:R-:W1:Y:S01]  /*6410*/  LDC.64 R2, c[0x4][R3] ;  /* 0x0100000003027b82 */ /* 0x002e620000000a00 */
[----:B------:R-:W3:Y:S01]  /*6420*/  LDCU.64 UR4, c[0x4][0x10] ;  /* 0x01000200ff0477ac */ /* 0x000ee20008000a00 */
[----:B----4-:R-:W-:Y:S01]  /*6430*/  MOV R5, UR9 ;  /* 0x0000000900057c02 */ /* 0x010fe20008000f00 */
[----:B------:R-:W-:Y:S01]  /*6440*/  IMAD.U32 R4, RZ, RZ, UR8 ;  /* 0x00000008ff047e24 */ /* 0x000fe2000f8e00ff */
[----:B-----5:R-:W-:Y:S01]  /*6450*/  MOV R7, UR7 ;  /* 0x0000000700077c02 */ /* 0x020fe20008000f00 */
[----:B------:R-:W-:Y:S01]  /*6460*/  IMAD.U32 R6, RZ, RZ, UR6 ;  /* 0x00000006ff067e24 */ /* 0x000fe2000f8e00ff */
[----:B---3--:R-:W-:Y:S01]  /*6470*/  MOV R11, UR5 ;  /* 0x00000005000b7c02 */ /* 0x008fe20008000f00 */
[----:B------:R-:W-:Y:S02]  /*6480*/  IMAD.U32 R10, RZ, RZ, UR4 ;  /* 0x00000004ff0a7e24 */ /* 0x000fe4000f8e00ff */
[----:B------:R-:W-:Y:S07]  /*6490*/  LEPC R20, `(.L_x_98) ;  /* 0x000000001014794e */ /* 0x000fee0000000000 */
[----:B-12---:R-:W-:Y:S05]  /*64a0*/  CALL.ABS.NOINC R2 ;  /* 0x0000000002007343 */ /* 0x006fea0003c00000 */
.L_x_98:
[----:B--2---:R-:W-:Y:S01]  /*64b0*/  SHF.L.U32 R50, R56, 0x10, RZ ;  /* 0x0000001038327819 */ /* 0x004fe200000006ff */
[----:B------:R-:W-:Y:S05]  /*64c0*/  WARPSYNC.ALL ;  /* 0x0000000000007948 */ /* 0x000fea0003800000 */
[----:B------:R-:W-:Y:S01]  /*64d0*/  R2UR UR4, R48 ;  /* 0x00000000300472ca */ /* 0x000fe200000e0000 */
[----:B------:R-:W-:Y:S01]  /*64e0*/  BSSY.RECONVERGENT B0, `(.L_x_99) ;  /* 0x0000088000007945 */ /* 0x000fe20003800200 */
[----:B------:R-:W-:Y:S02]  /*64f0*/  LOP3.LUT R51, R56, 0xffff0000, RZ, 0xc0, !PT ;  /* 0xffff000038337812 */ /* 0x000fe400078ec0ff */
[----:B------:R-:W-:Y:S02]  /*6500*/  SHF.L.U32 R52, R57, 0x10, RZ ;  /* 0x0000001039347819 */ /* 0x000fe400000006ff */
[----:B------:R-:W-:Y:S07]  /*6510*/  ISETP.NE.AND P0, PT, R99, RZ, PT ;  /* 0x000000ff6300720c */ /* 0x000fee0003f05270 */
[----:B------:R-:W3:Y:S02]  /*6520*/  LDTM.x32 R4, tmem[UR4] ;  /* 0x00000004000479ee */ /* 0x000ee400082c0000 */
[C---:B---3--:R-:W-:Y:S01]  /*6530*/  FMUL R0, R47.reuse, R4 ;  /* 0x000000042f007220 */ /* 0x048fe20000400000 */
[C---:B-1----:R-:W-:Y:S01]  /*6540*/  FMUL R2, R47.reuse, R5 ;  /* 0x000000052f027220 */ /* 0x042fe20000400000 */
[C---:B------:R-:W-:Y:S01]  /*6550*/  FMUL R4, R47.reuse, R8 ;  /* 0x000000082f047220 */ /* 0x040fe20000400000 */
[C---:B------:R-:W-:Y:S01]  /*6560*/  FMUL R3, R47.reuse, R6 ;  /* 0x000000062f037220 */ /* 0x040fe20000400000 */
[C---:B------:R-:W-:Y:S01]  /*6570*/  FMUL R5, R47.reuse, R9 ;  /* 0x000000092f057220 */ /* 0x040fe20000400000 */
[C---:B------:R-:W-:Y:S01]  /*6580*/  FMUL R8, R47.reuse, R12 ;  /* 0x0000000c2f087220 */ /* 0x040fe20000400000 */
[C---:B------:R-:W-:Y:S01]  /*6590*/  FMUL R6, R47.reuse, R10 ;  /* 0x0000000a2f067220 */ /* 0x040fe20000400000 */
[C---:B------:R-:W-:Y:S01]  /*65a0*/  FMUL R9, R47.reuse, R13 ;  /* 0x0000000d2f097220 */ /* 0x040fe20000400000 */
[----:B------:R-:W-:Y:S01]  /*65b0*/  FMUL R12, R47, R16 ;  /* 0x000000102f0c7220 */ /* 0x000fe20000400000 */
[----:B------:R-:W-:Y:S01]  /*65c0*/  FFMA R0, R49, R50, R0 ;  /* 0x0000003231007223 */ /* 0x000fe20000000000 */
[C---:B------:R-:W-:Y:S01]  /*65d0*/  FMUL R10, R47.reuse, R14 ;  /* 0x0000000e2f0a7220 */ /* 0x040fe20000400000 */
[C---:B------:R-:W-:Y:S01]  /*65e0*/  FMUL R13, R47.reuse, R17 ;  /* 0x000000112f0d7220 */ /* 0x040fe20000400000 */
[----:B------:R-:W-:Y:S01]  /*65f0*/  FMUL R16, R47, R20 ;  /* 0x000000142f107220 */ /* 0x000fe20000400000 */
[----:B------:R-:W-:Y:S01]  /*6600*/  FFMA R2, R49, R51, R2 ;  /* 0x0000003331027223 */ /* 0x000fe20000000002 */
[C---:B------:R-:W-:Y:S01]  /*6610*/  FMUL R14, R47.reuse, R18 ;  /* 0x000000122f0e7220 */ /* 0x040fe20000400000 */
[C---:B------:R-:W-:Y:S01]  /*6620*/  FMUL R17, R47.reuse, R21 ;  /* 0x000000152f117220 */ /* 0x040fe20000400000 */
[C---:B------:R-:W-:Y:S01]  /*6630*/  FMUL R20, R47.reuse, R24 ;  /* 0x000000182f147220 */ /* 0x040fe20000400000 */
[C---:B------:R-:W-:Y:S01]  /*6640*/  FMUL R18, R47.reuse, R22 ;  /* 0x000000162f127220 */ /* 0x040fe20000400000 */
[C---:B------:R-:W-:Y:S01]  /*6650*/  FMUL R21, R47.reuse, R25 ;  /* 0x000000192f157220 */ /* 0x040fe20000400000 */
[C---:B------:R-:W-:Y:S01]  /*6660*/  FMUL R24, R47.reuse, R28 ;  /* 0x0000001c2f187220 */ /* 0x040fe20000400000 */
[C---:B------:R-:W-:Y:S01]  /*6670*/  FMUL R22, R47.reuse, R26 ;  /* 0x0000001a2f167220 */ /* 0x040fe20000400000 */
[C---:B------:R-:W-:Y:S01]  /*6680*/  FMUL R25, R47.reuse, R29 ;  /* 0x0000001d2f197220 */ /* 0x040fe20000400000 */
[----:B------:R-:W-:Y:S01]  /*6690*/  FMUL R28, R47, R32 ;  /* 0x000000202f1c7220 */ /* 0x000fe20000400000 */
[----:B------:R-:W-:Y:S01]  /*66a0*/  LOP3.LUT R32, R57, 0xffff0000, RZ, 0xc0, !PT ;  /* 0xffff000039207812 */ /* 0x000fe200078ec0ff */
[C---:B------:R-:W-:Y:S01]  /*66b0*/  FMUL R26, R47.reuse, R30 ;  /* 0x0000001e2f1a7220 */ /* 0x040fe20000400000 */
[----:B------:R-:W-:Y:S01]  /*66c0*/  FMUL R29, R47, R33 ;  /* 0x000000212f1d7220 */ /* 0x000fe20000400000 */
[----:B------:R-:W-:Y:S01]  /*66d0*/  SHF.L.U32 R33, R58, 0x10, RZ ;  /* 0x000000103a217819 */ /* 0x000fe200000006ff */
[----:B------:R-:W-:Y:S01]  /*66e0*/  FFMA R3, R49, R52, R3 ;  /* 0x0000003431037223 */ /* 0x000fe20000000003 */
[----:B------:R-:W-:Y:S01]  /*66f0*/  F2FP.BF16.F32.PACK_AB R52, R2, R0 ;  /* 0x000000000234723e */ /* 0x000fe200000010ff */
[----:B------:R-:W-:Y:S01]  /*6700*/  FMUL R7, R47, R7 ;  /* 0x000000072f077220 */ /* 0x000fe20000400000 */
[----:B------:R-:W-:Y:S01]  /*6710*/  SHF.L.U32 R0, R59, 0x10, RZ ;  /* 0x000000103b007819 */ /* 0x000fe200000006ff */
[----:B------:R-:W-:Y:S01]  /*6720*/  FMUL R30, R47, R34 ;  /* 0x000000222f1e7220 */ /* 0x000fe20000400000 */
[----:B------:R-:W-:Y:S01]  /*6730*/  LOP3.LUT R34, R58, 0xffff0000, RZ, 0xc0, !PT ;  /* 0xffff00003a227812 */ /* 0x000fe200078ec0ff */
[----:B------:R-:W-:Y:S01]  /*6740*/  FFMA R7, R49, R32, R7 ;  /* 0x0000002031077223 */ /* 0x000fe20000000007 */
[----:B------:R-:W-:Y:S01]  /*6750*/  LOP3.LUT R2, R59, 0xffff0000, RZ, 0xc0, !PT ;  /* 0xffff00003b027812 */ /* 0x000fe200078ec0ff */
[----:B------:R-:W-:Y:S01]  /*6760*/  FFMA R4, R49, R33, R4 ;  /* 0x0000002131047223 */ /* 0x000fe20000000004 */
[----:B------:R-:W-:Y:S01]  /*6770*/  FMUL R11, R47, R11 ;  /* 0x0000000b2f0b7220 */ /* 0x000fe20000400000 */
[----:B------:R-:W-:Y:S01]  /*6780*/  FFMA R5, R49, R34, R5 ;  /* 0x0000002231057223 */ /* 0x000fe20000000005 */
[----:B------:R-:W-:Y:S01]  /*6790*/  F2FP.BF16.F32.PACK_AB R53, R7, R3 ;  /* 0x000000030735723e */ /* 0x000fe200000010ff */
[C---:B------:R-:W-:Y:S01]  /*67a0*/  FFMA R6, R49.reuse, R0, R6 ;  /* 0x0000000031067223 */ /* 0x040fe20000000006 */
[C---:B------:R-:W-:Y:S01]  /*67b0*/  SHF.L.U32 R0, R60.reuse, 0x10, RZ ;  /* 0x000000103c007819 */ /* 0x040fe200000006ff */
[----:B------:R-:W-:Y:S01]  /*67c0*/  FFMA R11, R49, R2, R11 ;  /* 0x00000002310b7223 */ /* 0x000fe2000000000b */
[----:B------:R-:W-:Y:S01]  /*67d0*/  LOP3.LUT R2, R60, 0xffff0000, RZ, 0xc0, !PT ;  /* 0xffff00003c027812 */ /* 0x000fe200078ec0ff */
[----:B------:R-:W-:Y:S01]  /*67e0*/  FMUL R15, R47, R15 ;  /* 0x0000000f2f0f7220 */ /* 0x000fe20000400000 */
[----:B------:R-:W-:Y:S01]  /*67f0*/  SHF.L.U32 R3, R61, 0x10, RZ ;  /* 0x000000103d037819 */ /* 0x000fe200000006ff */
[----:B------:R-:W-:Y:S01]  /*6800*/  FFMA R8, R49, R0, R8 ;  /* 0x0000000031087223 */ /* 0x000fe20000000008 */
[----:B------:R-:W-:Y:S01]  /*6810*/  LOP3.LUT R0, R61, 0xffff0000, RZ, 0xc0, !PT ;  /* 0xffff00003d007812 */ /* 0x000fe200078ec0ff */
[C---:B------:R-:W-:Y:S01]  /*6820*/  FFMA R9, R49.reuse, R2, R9 ;  /* 0x0000000231097223 */ /* 0x040fe20000000009 */
[C---:B------:R-:W-:Y:S01]  /*6830*/  SHF.L.U32 R2, R62.reuse, 0x10, RZ ;  /* 0x000000103e027819 */ /* 0x040fe200000006ff */
[----:B------:R-:W-:Y:S01]  /*6840*/  FFMA R10, R49, R3, R10 ;  /* 0x00000003310a7223 */ /* 0x000fe2000000000a */
[----:B------:R-:W-:Y:S01]  /*6850*/  SHF.L.U32 R3, R63, 0x10, RZ ;  /* 0x000000103f037819 */ /* 0x000fe200000006ff */
[C---:B------:R-:W-:Y:S01]  /*6860*/  FFMA R15, R49.reuse, R0, R15 ;  /* 0x00000000310f7223 */ /* 0x040fe2000000000f */
[----:B------:R-:W-:Y:S01]  /*6870*/  LOP3.LUT R0, R62, 0xffff0000, RZ, 0xc0, !PT ;  /* 0xffff00003e007812 */ /* 0x000fe200078ec0ff */
[----:B------:R-:W-:Y:S01]  /*6880*/  FFMA R12, R49, R2, R12 ;  /* 0x00000002310c7223 */ /* 0x000fe2000000000c */
[C---:B------:R-:W-:Y:S01]  /*6890*/  SHF.L.U32 R2, R68.reuse, 0x10, RZ ;  /* 0x0000001044027819 */ /* 0x040fe200000006ff */
[----:B------:R-:W-:Y:S01]  /*68a0*/  FMUL R19, R47, R19 ;  /* 0x000000132f137220 */ /* 0x000fe20000400000 */
[----:B------:R-:W-:Y:S01]  /*68b0*/  F2FP.BF16.F32.PACK_AB R54, R5, R4 ;  /* 0x000000040536723e */ /* 0x000fe200000010ff */
[----:B------:R-:W-:Y:S01]  /*68c0*/  FFMA R13, R49, R0, R13 ;  /* 0x00000000310d7223 */ /* 0x000fe2000000000d */
[----:B------:R-:W-:Y:S01]  /*68d0*/  LOP3.LUT R0, R63, 0xffff0000, RZ, 0xc0, !PT ;  /* 0xffff00003f007812 */ /* 0x000fe200078ec0ff */
[----:B------:R-:W-:Y:S01]  /*68e0*/  FFMA R14, R49, R3, R14 ;  /* 0x00000003310e7223 */ /* 0x000fe2000000000e */
[----:B------:R-:W-:Y:S01]  /*68f0*/  LOP3.LUT R3, R68, 0xffff0000, RZ, 0xc0, !PT ;  /* 0xffff000044037812 */ /* 0x000fe200078ec0ff */
[----:B------:R-:W-:Y:S01]  /*6900*/  FMUL R23, R47, R23 ;  /* 0x000000172f177220 */ /* 0x000fe20000400000 */
[----:B------:R-:W-:Y:S01]  /*6910*/  F2FP.BF16.F32.PACK_AB R55, R11, R6 ;  /* 0x000000060b37723e */ /* 0x000fe200000010ff */
[----:B------:R-:W-:Y:S01]  /*6920*/  FFMA R19, R49, R0, R19 ;  /* 0x0000000031137223 */ /* 0x000fe20000000013 */
[----:B------:R-:W-:Y:S01]  /*6930*/  SHF.L.U32 R0, R69, 0x10, RZ ;  /* 0x0000001045007819 */ /* 0x000fe200000006ff */
[----:B------:R-:W-:Y:S01]  /*6940*/  FFMA R16, R49, R2, R16 ;  /* 0x0000000231107223 */ /* 0x000fe20000000010 */
[----:B------:R-:W-:Y:S01]  /*6950*/  LOP3.LUT R2, R69, 0xffff0000, RZ, 0xc0, !PT ;  /* 0xffff000045027812 */ /* 0x000fe200078ec0ff */
[----:B------:R-:W-:Y:S01]  /*6960*/  FFMA R17, R49, R3, R17 ;  /* 0x0000000331117223 */ /* 0x000fe20000000011 */
[----:B------:R-:W-:Y:S01]  /*6970*/  SHF.L.U32 R3, R71, 0x10, RZ ;  /* 0x0000001047037819 */ /* 0x000fe200000006ff */
[C---:B------:R-:W-:Y:S01]  /*6980*/  FFMA R18, R49.reuse, R0, R18 ;  /* 0x0000000031127223 */ /* 0x040fe20000000012 */
[C---:B------:R-:W-:Y:S01]  /*6990*/  SHF.L.U32 R0, R70.reuse, 0x10, RZ ;  /* 0x0000001046007819 */ /* 0x040fe200000006ff */
[----:B------:R-:W-:Y:S01]  /*69a0*/  FFMA R23, R49, R2, R23 ;  /* 0x0000000231177223 */ /* 0x000fe20000000017 */
[----:B------:R-:W-:Y:S01]  /*69b0*/  LOP3.LUT R2, R70, 0xffff0000, RZ, 0xc0, !PT ;  /* 0xffff000046027812 */ /* 0x000fe200078ec0ff */
[----:B------:R1:W-:Y:S01]  /*69c0*/  STS.128 [R74], R52 ;  /* 0x000000344a007388 */ /* 0x0003e20000000c00 */
[----:B------:R-:W-:Y:S01]  /*69d0*/  F2FP.BF16.F32.PACK_AB R8, R9, R8 ;  /* 0x000000080908723e */ /* 0x000fe200000010ff */
[----:B------:R-:W-:Y:S01]  /*69e0*/  FFMA R20, R49, R0, R20 ;  /* 0x0000000031147223 */ /* 0x000fe20000000014 */
[----:B------:R-:W-:Y:S01]  /*69f0*/  LOP3.LUT R0, R71, 0xffff0000, RZ, 0xc0, !PT ;  /* 0xffff000047007812 */ /* 0x000fe200078ec0ff */
[----:B------:R-:W-:Y:S01]  /*6a00*/  FMUL R27, R47, R27 ;  /* 0x0000001b2f1b7220 */ /* 0x000fe20000400000 */
[----:B------:R-:W-:Y:S01]  /*6a10*/  F2FP.BF16.F32.PACK_AB R9, R15, R10 ;  /* 0x0000000a0f09723e */ /* 0x000fe200000010ff */
[C---:B------:R-:W-:Y:S01]  /*6a20*/  FFMA R21, R49.reuse, R2, R21 ;  /* 0x0000000231157223 */ /* 0x040fe20000000015 */
[C---:B------:R-:W-:Y:S01]  /*6a30*/  SHF.L.U32 R2, R76.reuse, 0x10, RZ ;  /* 0x000000104c027819 */ /* 0x040fe200000006ff */
[C---:B------:R-:W-:Y:S01]  /*6a40*/  FFMA R22, R49.reuse, R3, R22 ;  /* 0x0000000331167223 */ /* 0x040fe20000000016 */
[----:B------:R-:W-:Y:S01]  /*6a50*/  FFMA R27, R49, R0, R27 ;  /* 0x00000000311b7223 */ /* 0x000fe2000000001b */
[----:B------:R-:W-:Y:S01]  /*6a60*/  LOP3.LUT R0, R76, 0xffff0000, RZ, 0xc0, !PT ;  /* 0xffff00004c007812 */ /* 0x000fe200078ec0ff */
[----:B------:R-:W-:Y:S01]  /*6a70*/  FMUL R31, R47, R31 ;  /* 0x0000001f2f1f7220 */ /* 0x000fe20000400000 */
[----:B------:R-:W-:Y:S01]  /*6a80*/  SHF.L.U32 R3, R77, 0x10, RZ ;  /* 0x000000104d037819 */ /* 0x000fe200000006ff */
[----:B------:R-:W-:Y:S01]  /*6a90*/  FFMA R24, R49, R2, R24 ;  /* 0x0000000231187223 */ /* 0x000fe20000000018 */
[----:B------:R-:W-:Y:S01]  /*6aa0*/  F2FP.BF16.F32.PACK_AB R10, R13, R12 ;  /* 0x0000000c0d0a723e */ /* 0x000fe200000010ff */
[----:B------:R-:W-:Y:S01]  /*6ab0*/  FFMA R25, R49, R0, R25 ;  /* 0x0000000031197223 */ /* 0x000fe20000000019 */
[----:B------:R-:W-:Y:S01]  /*6ac0*/  F2FP.BF16.F32.PACK_AB R11, R19, R14 ;  /* 0x0000000e130b723e */ /* 0x000fe200000010ff */
[----:B------:R-:W-:Y:S01]  /*6ad0*/  FFMA R26, R49, R3, R26 ;  /* 0x00000003311a7223 */ /* 0x000fe2000000001a */
[----:B------:R-:W-:Y:S01]  /*6ae0*/  LOP3.LUT R0, R77, 0xffff0000, RZ, 0xc0, !PT ;  /* 0xffff00004d007812 */ /* 0x000fe200078ec0ff */
[----:B------:R-:W-:Y:S01]  /*6af0*/  FMUL R35, R47, R35 ;  /* 0x000000232f237220 */ /* 0x000fe20000400000 */
[C---:B------:R-:W-:Y:S01]  /*6b00*/  SHF.L.U32 R2, R78.reuse, 0x10, RZ ;  /* 0x000000104e027819 */ /* 0x040fe200000006ff */
[----:B------:R1:W-:Y:S01]  /*6b10*/  STS.128 [R73+0x10], R8 ;  /* 0x0000100849007388 */ /* 0x0003e20000000c00 */
[----:B------:R-:W-:Y:S01]  /*6b20*/  LOP3.LUT R3, R78, 0xffff0000, RZ, 0xc0, !PT ;  /* 0xffff00004e037812 */ /* 0x000fe200078ec0ff */
[----:B------:R-:W-:Y:S01]  /*6b30*/  FFMA R31, R49, R0, R31 ;  /* 0x00000000311f7223 */ /* 0x000fe2000000001f */
[----:B------:R-:W-:Y:S01]  /*6b40*/  SHF.L.U32 R4, R79, 0x10, RZ ;  /* 0x000000104f047819 */ /* 0x000fe200000006ff */
[----:B------:R-:W-:Y:S01]  /*6b50*/  FFMA R28, R49, R2, R28 ;  /* 0x00000002311c7223 */ /* 0x000fe2000000001c */
[----:B------:R-:W-:Y:S01]  /*6b60*/  F2FP.BF16.F32.PACK_AB R16, R17, R16 ;  /* 0x000000101110723e */ /* 0x000fe200000010ff */
[----:B------:R-:W-:Y:S01]  /*6b70*/  FFMA R29, R49, R3, R29 ;  /* 0x00000003311d7223 */ /* 0x000fe2000000001d */
[----:B------:R-:W-:Y:S01]  /*6b80*/  LOP3.LUT R5, R79, 0xffff0000, RZ, 0xc0, !PT ;  /* 0xffff00004f057812 */ /* 0x000fe200078ec0ff */
[----:B------:R-:W-:Y:S01]  /*6b90*/  FFMA R30, R49, R4, R30 ;  /* 0x00000004311e7223 */ /* 0x000fe2000000001e */
[----:B------:R-:W-:Y:S02]  /*6ba0*/  F2FP.BF16.F32.PACK_AB R17, R23, R18 ;  /* 0x000000121711723e */ /* 0x000fe400000010ff */
[----:B------:R-:W-:Y:S01]  /*6bb0*/  F2FP.BF16.F32.PACK_AB R18, R21, R20 ;  /* 0x000000141512723e */ /* 0x000fe200000010ff */
[----:B------:R-:W-:Y:S01]  /*6bc0*/  FFMA R35, R49, R5, R35 ;  /* 0x0000000531237223 */ /* 0x000fe20000000023 */
[----:B------:R-:W-:Y:S02]  /*6bd0*/  F2FP.BF16.F32.PACK_AB R19, R27, R22 ;  /* 0x000000161b13723e */ /* 0x000fe400000010ff */
[----:B------:R-:W-:Y:S02]  /*6be0*/  F2FP.BF16.F32.PACK_AB R24, R25, R24 ;  /* 0x000000181918723e */ /* 0x000fe400000010ff */
[----:B------:R-:W-:Y:S01]  /*6bf0*/  F2FP.BF16.F32.PACK_AB R25, R31, R26 ;  /* 0x0000001a1f19723e */ /* 0x000fe200000010ff */
[----:B------:R1:W-:Y:S01]  /*6c00*/  STS.128 [R72+0x20], R16 ;  /* 0x0000201048007388 */ /* 0x0003e20000000c00 */
[----:B------:R-:W-:Y:S02]  /*6c10*/  F2FP.BF16.F32.PACK_AB R26, R29, R28 ;  /* 0x0000001c1d1a723e */ /* 0x000fe400000010ff */
[----:B------:R-:W-:Y:S02]  /*6c20*/  F2FP.BF16.F32.PACK_AB R27, R35, R30 ;  /* 0x0000001e231b723e */ /* 0x000fe400000010ff */
[----:B------:R-:W-:Y:S03]  /*6c30*/  IADD3 R0, PT, PT, R64, 0x1, RZ ;  /* 0x0000000140007810 */ /* 0x000fe60007ffe0ff */
[----:B------:R1:W-:Y:S01]  /*6c40*/  STS.128 [R67+0x10], R24 ;  /* 0x0000101843007388 */ /* 0x0003e20000000c00 */
[----:B------:R-:W-:Y:S01]  /*6c50*/  @!PT LDS RZ, [RZ] ;  /* 0x00000000fffff984 */ /* 0x000fe20000000800 */
[----:B------:R-:W-:Y:S01]  /*6c60*/  @!PT LDS RZ, [RZ] ;  /* 0x00000000fffff984 */ /* 0x000fe20000000800 */
[----:B------:R-:W-:Y:S01]  /*6c70*/  @!PT LDS RZ, [RZ] ;  /* 0x00000000fffff984 */ /* 0x000fe20000000800 */
[----:B------:R-:W-:Y:S01]  /*6c80*/  @!PT LDS RZ, [RZ] ;  /* 0x00000000fffff984 */ /* 0x000fe20000000800 */
[----:B------:R2:W-:Y:S07]  /*6c90*/  MEMBAR.ALL.CTA ;  /* 0x0000000000007992 */ /* 0x0005ee0000008000 */
[----:B--2---:R-:W2:Y:S02]  /*6ca0*/  FENCE.VIEW.ASYNC.S ;  /* 0x00000000000073c6 */ /* 0x004ea40000000000 */
[----:B--2---:R-:W-:Y:S06]  /*6cb0*/  BAR.SYNC.DEFER_BLOCKING 0x1, 0x80 ;  /* 0x0042000000007b1d */ /* 0x004fec0000010000 */
[----:B------:R-:W-:Y:S05]  /*6cc0*/  @P0 BRA `(.L_x_100) ;  /* 0x0000000000240947 */ /* 0x000fea0003800000 */
[----:B------:R-:W-:Y:S01]  /*6cd0*/  R2UR UR4, R75 ;  /* 0x000000004b0472ca */ /* 0x000fe200000e0000 */
[----:B------:R-:W-:Y:S01]  /*6ce0*/  UIADD3 UR6, UP0, UPT, UR56, 0x680, URZ ;  /* 0x0000068038067890 */ /* 0x000fe2000ff1e0ff */
[----:B------:R-:W-:Y:S02]  /*6cf0*/  R2UR UR42, R110 ;  /* 0x000000006e2a72ca */ /* 0x000fe400000e0000 */
[----:B------:R-:W-:Y:S01]  /*6d00*/  R2UR UR43, R108 ;  /* 0x000000006c2b72ca */ /* 0x000fe200000e0000 */
[----:B------:R-:W-:Y:S01]  /*6d10*/  UIADD3.X UR7, UPT, UPT, URZ, UR57, URZ, UP0, !UPT ;  /* 0x00000039ff077290 */ /* 0x000fe200087fe4ff */
[----:B------:R-:W-:Y:S07]  /*6d20*/  R2UR UR44, R109 ;  /* 0x000000006d2c72ca */ /* 0x000fee00000e0000 */
[----:B------:R-:W-:Y:S09]  /*6d30*/  UIADD3 UR40, UPT, UPT, UR52, 0x200, UR4 ;  /* 0x0000020034287890 */ /* 0x000ff2000fffe004 */
[----:B------:R2:W-:Y:S02]  /*6d40*/  UTMASTG.4D.IM2COL [UR40], [UR6] ;  /* 0x00000028060073b5 */ /* 0x0005e40008058000 */
[----:B--2---:R0:W-:Y:S02]  /*6d50*/  UTMACMDFLUSH ;  /* 0x00000000000079b7 */ /* 0x0041e40000000000 */
.L_x_100:
[----:B------:R-:W-:Y:S05]  /*6d60*/  BSYNC.RECONVERGENT B0 ;  /* 0x0000000000007941 */ /* 0x000fea0003800200 */
.L_x_99:
[----:B------:R-:W-:Y:S01]  /*6d70*/  R2UR UR40, R0 ;  /* 0x00000000002872ca */ /* 0x000fe200000e0000 */
[----:B------:R-:W-:Y:S11]  /*6d80*/  BSSY.RECONVERGENT B0, `(.L_x_101) ;  /* 0x0000006000007945 */ /* 0x000ff60003800200 */
[----:B------:R-:W-:Y:S01]  /*6d90*/  @!UPT UIADD3 URZ, UPT, UPT, URZ, URZ, URZ ;  /* 0x000000fffffff290 */ /* 0x000fe2000fffe0ff */
[----:B------:R-:W-:Y:S04]  /*6da0*/  UISETP.NE.AND UP0, UPT, UR40, 0x3, UPT ;  /* 0x000000032800788c */ /* 0x000fe8000bf05270 */
[----:B------:R-:W-:Y:S01]  /*6db0*/  USEL UR42, UR40, URZ, UP0 ;  /* 0x000000ff282a7287 */ /* 0x000fe20008000000 */
[----:B------:R-:W-:Y:S11]  /*6dc0*/  @P0 BRA `(.L_x_102) ;  /* 0x0000000000040947 */ /* 0x000ff60003800000 */
[----:B------:R-:W-:Y:S04]  /*6dd0*/  DEPBAR.LE SB0, 0x1 ;  /* 0x000080400000791a */ /* 0x000fe80000000000 */
.L_x_102:
[----:B------:R-:W-:Y:S05]  /*6de0*/  BSYNC.RECONVERGENT B0 ;  /* 0x0000000000007941 */ /* 0x000fea0003800200 */
.L_x_101:
[----:B------:R-:W-:Y:S01]  /*6df0*/  BAR.SYNC.DEFER_BLOCKING 0x1, 0x80 ;  /* 0x0042000000007b1d */ /* 0x000fe20000010000 */
[----:B------:R-:W-:Y:S01]  /*6e00*/  ISETP.NE.AND P1, PT, R112, RZ, PT ;  /* 0x000000ff7000720c */ /* 0x000fe20003f25270 */
[----:B------:R-:W-:Y:S01]  /*6e10*/  UISETP.NE.AND UP0, UPT, UR54, URZ, UPT ;  /* 0x000000ff3600728c */ /* 0x000fe2000bf05270 */
[----:B------:R-:W-:Y:S11]  /*6e20*/  LEA R3, R115, UR52, 0x3 ;  /* 0x0000003473037c11 */ /* 0x000ff6000f8e18ff */
[----:B------:R-:W-:Y:S01]  /*6e30*/  @P1 SHF.L.U32 R4, R66, 0x1f, RZ ;  /* 0x0000001f42041819 */ /* 0x000fe200000006ff */
[----:B------:R-:W-:Y:S06]  /*6e40*/  BRA.U !UP0, `(.L_x_103) ;  /* 0x0000000108287547 */ /* 0x000fec000b800000 */
[----:B------:R-:W2:Y:S01]  /*6e50*/  S2R R0, SR_CgaCtaId ;  /* 0x0000000000007919 */ /* 0x000ea20000008800 */
[----:B------:R-:W-:Y:S05]  /*6e60*/  IMAD.U32 R2, RZ, RZ, UR53 ;  /* 0x00000035ff027e24 */ /* 0x000fea000f8e00ff */
[C---:B------:R-:W-:Y:S01]  /*6e70*/  @P1 LEA R5, R2.reuse, UR52, 0x3 ;  /* 0x0000003402051c11 */ /* 0x040fe2000f8e18ff */
[----:B------:R-:W-:Y:S04]  /*6e80*/  VIADD R2, R2, 0x1 ;  /* 0x0000000102027836 */ /* 0x000fe80000000000 */
[----:B------:R-:W-:Y:S01]  /*6e90*/  @P1 VIADD R5, R5, 0x118 ;  /* 0x0000011805051836 */ /* 0x000fe20000000000 */
[C---:B------:R-:W-:Y:S04]  /*6ea0*/  ISETP.NE.AND P0, PT, R2.reuse, 0x3, PT ;  /* 0x000000030200780c */ /* 0x040fe80003f05270 */
[----:B------:R-:W-:Y:S04]  /*6eb0*/  SEL R2, R2, RZ, P0 ;  /* 0x000000ff02027207 */ /* 0x000fe80000000000 */
[----:B------:R-:W-:Y:S02]  /*6ec0*/  R2UR UR53, R2 ;  /* 0x00000000023572ca */ /* 0x000fe400000e0000 */
[----:B--2---:R-:W-:Y:S04]  /*6ed0*/  @P1 PRMT R0, R0, 0x654, R5 ;  /* 0x0000065400001816 */ /* 0x004fe80000000005 */
[----:B------:R2:W-:Y:S09]  /*6ee0*/  @P1 SYNCS.ARRIVE.TRANS64.RED.A1T0 RZ, [R0+URZ], RZ ;  /* 0x000000ff00ff19a7 */ /* 0x0005f200081004ff */
.L_x_103:
[----:B------:R-:W3:Y:S01]  /*6ef0*/  @P1 SYNCS.PHASECHK.TRANS64.TRYWAIT P0, [R3+URZ+0x100], R4 ;  /* 0x00010004030015a7 */ /* 0x000ee200080011ff */
[----:B------:R-:W-:Y:S01]  /*6f00*/  BSSY B1, `(.L_x_104) ;  /* 0x0000015000017945 */ /* 0x000fe20003800000 */
[----:B---3--:R-:W-:Y:S03]  /*6f10*/  @P1 SEL R116, RZ, 0x1, !P0 ;  /* 0x00000001ff741807 */ /* 0x008fe60004000000 */
[----:B------:R-:W-:Y:S05]  /*6f20*/  @!P1 BRA `(.L_x_105) ;  /* 0x0000000000489947 */ /* 0x000fea0003800000 */
[----:B------:R-:W-:Y:S01]  /*6f30*/  ISETP.NE.AND P1, PT, R117, RZ, PT ;  /* 0x000000ff7500720c */ /* 0x000fe20003f25270 */
[----:B------:R-:W-:Y:S01]  /*6f40*/  BSSY B0, `(.L_x_106) ;  /* 0x000000a000007945 */ /* 0x000fe20003800000 */
[----:B------:R-:W-:Y:S11]  /*6f50*/  ISETP.NE.AND P0, PT, R116, RZ, PT ;  /* 0x000000ff7400720c */ /* 0x000ff60003f05270 */
[----:B------:R-:W-:Y:S04]  /*6f60*/  @P1 IMAD R115, R115, 0x2000, R106 ;  /* 0x0000200073731824 */ /* 0x000fe800078e026a */
[----:B------:R-:W-:Y:S01]  /*6f70*/  @P1 IMAD.IADD R4, R114, 0x1, R115 ;  /* 0x0000000172041824 */ /* 0x000fe200078e0273 */
[----:B------:R-:W-:Y:S03]  /*6f80*/  @P1 IADD3 R2, PT, PT, R113, R115, RZ ;  /* 0x0000007371021210 */ /* 0x000fe60007ffe0ff */
[----:B--2---:R-:W-:Y:S01]  /*6f90*/  @P1 IMAD.IADD R0, R105, 0x1, R4 ;  /* 0x0000000169001824 */ /* 0x004fe200078e0204 */
[----:B------:R-:W-:Y:S06]  /*6fa0*/  @P0 BRA `(.L_x_107) ;  /* 0x00000000000c0947 */ /* 0x000fec0003800000 */
[----:B------:R-:W-:Y:S04]  /*6fb0*/  SHF.L.U32 R66, R66, 0x1f, RZ ;  /* 0x0000001f42427819 */ /* 0x000fe800000006ff */
[----:B------:R-:W2:Y:S02]  /*6fc0*/  SYNCS.PHASECHK.TRANS64.TRYWAIT P0, [R3+URZ+0x100], R66 ;  /* 0x00010042030075a7 */ /* 0x000ea400080011ff */
[----:B--2---:R-:W-:Y:S05]  /*6fd0*/  @!P0 BRA `(.L_x_108) ;  /* 0x0000001800f08947 */ /* 0x004fea0003800000 */
.L_x_107:
[----:B------:R-:W-:Y:S05]  /*6fe0*/  BSYNC B0 ;  /* 0x0000000000007941 */ /* 0x000fea0003800000 */
.L_x_106:
[----:B------:R-:W-:Y:S11]  /*6ff0*/  ISETP.NE.AND P0, PT, R117, RZ, PT ;  /* 0x000000ff7500720c */ /* 0x000ff60003f05270 */
[----:B------:R-:W-:Y:S02]  /*7000*/  @!UPT UIADD3 URZ, UPT, UPT, URZ, URZ, URZ ;  /* 0x000000fffffff290 */ /* 0x000fe4000fffe0ff */
[----:B------:R3:W4:Y:S04]  /*7010*/  @P0 LDS.128 R56, [R115] ;  /* 0x0000000073380984 */ /* 0x0007280000000c00 */
[----:B------:R3:W1:Y:S04]  /*7020*/  @P0 LDS.128 R68, [R2+0x20] ;  /* 0x0000200002440984 */ /* 0x0006680000000c00 */
[----:B------:R3:W1:Y:S04]  /*7030*/  @P0 LDS.128 R60, [R4+0x10] ;  /* 0x00001000043c0984 */ /* 0x0006680000000c00 */
[----:B------:R3:W1:Y:S02]  /*7040*/  @P0 LDS.128 R76, [R0+0x10] ;  /* 0x00001000004c0984 */ /* 0x0006640000000c00 */
.L_x_105:
[----:B------:R-:W-:Y:S05]  /*7050*/  BSYNC B1 ;  /* 0x0000000000017941 */ /* 0x000fea0003800000 */
.L_x_104:
[----:B--23--:R-:W-:Y:S05]  /*7060*/  VIADD R0, R48, 0x20 ;  /* 0x0000002030007836 */ /* 0x00cfea0000000000 */
[----:B------:R-:W-:Y:S04]  /*7070*/  SHF.R.U32.HI R0, RZ, 0x15, R0 ;  /* 0x00000015ff007819 */ /* 0x000fe80000011600 */
[----:B------:R-:W-:Y:S11]  /*7080*/  LOP3.LUT P0, RZ, R0, 0x3, R100, 0x48, !PT ;  /* 0x0000000300ff7812 */ /* 0x000ff60007804864 */
[----:B------:R-:W-:Y:S02]  /*7090*/  @!UPT UIADD3 URZ, UPT, UPT, URZ, URZ, URZ ;  /* 0x000000fffffff290 */ /* 0x000fe4000fffe0ff */
[----:B------:R-:W-:Y:S05]  /*70a0*/  @!P0 BRA `(.L_x_109) ;  /* 0x0000000000408947 */ /* 0x000fea0003800000 */
[----:B------:R-:W2:Y:S01]  /*70b0*/  LDCU.64 UR8, c[0x4][0x70] ;  /* 0x01000e00ff0877ac */ /* 0x000ea20008000a00 */
[----:B------:R-:W-:Y:S01]  /*70c0*/  MOV R3, 0x0 ;  /* 0x0000000000037802 */ /* 0x000fe20000000f00 */
[----:B------:R-:W-:Y:S02]  /*70d0*/  HFMA2 R12, -RZ, RZ, 0, 5.9604644775390625e-08 ;  /* 0x00000001ff0c7431 */ /* 0x000fe400000001ff */
[----:B-1----:R-:W-:Y:S02]  /*70e0*/  IMAD.MOV.U32 R8, RZ, RZ, 0x192 ;  /* 0x00000192ff087424 */ /* 0x002fe400078e00ff */
[----:B------:R-:W-:Y:S01]  /*70f0*/  IMAD.MOV.U32 R13, RZ, RZ, RZ ;  /* 0x000000ffff0d7224 */ /* 0x000fe200078e00ff */
[----:B------:R-:W1:Y:S01]  /*7100*/  LDCU.64 UR6, c[0x4][0x78] ;  /* 0x01000f00ff0677ac */ /* 0x000e620008000a00 */
[----:B------:R-:W3:Y:S01]  /*7110*/  LDC.64 R2, c[0x4][R3] ;  /* 0x0100000003027b82 */ /* 0x000ee20000000a00 */
[----:B------:R-:W5:Y:S01]  /*7120*/  LDCU.64 UR4, c[0x4][0x10] ;  /* 0x01000200ff0477ac */ /* 0x000f620008000a00 */
[----:B--2---:R-:W-:Y:S01]  /*7130*/  MOV R5, UR9 ;  /* 0x0000000900057c02 */ /* 0x004fe20008000f00 */
[----:B------:R-:W-:Y:S01]  /*7140*/  IMAD.U32 R4, RZ, RZ, UR8 ;  /* 0x00000008ff047e24 */ /* 0x000fe2000f8e00ff */
[----:B-1----:R-:W-:Y:S01]  /*7150*/  MOV R7, UR7 ;  /* 0x0000000700077c02 */ /* 0x002fe20008000f00 */
[----:B------:R-:W-:Y:S01]  /*7160*/  IMAD.U32 R6, RZ, RZ, UR6 ;  /* 0x00000006ff067e24 */ /* 0x000fe2000f8e00ff */
[----:B-----5:R-:W-:Y:S01]  /*7170*/  MOV R11, UR5 ;  /* 0x00000005000b7c02 */ /* 0x020fe20008000f00 */
[----:B------:R-:W-:Y:S02]  /*7180*/  IMAD.U32 R10, RZ, RZ, UR4 ;  /* 0x00000004ff0a7e24 */ /* 0x000fe4000f8e00ff */
[----:B------:R-:W-:Y:S07]  /*7190*/  LEPC R20, `(.L_x_109) ;  /* 0x000000001014794e */ /* 0x000fee0000000000 */
[----:B---34-:R-:W-:Y:S05]  /*71a0*/  CALL.ABS.NOINC R2 ;  /* 0x0000000002007343 */ /* 0x018fea0003c00000 */
.L_x_109:
[----:B------:R-:W-:Y:S01]  /*71b0*/  ISETP.NE.AND P0, PT, R99, RZ, PT ;  /* 0x000000ff6300720c */ /* 0x000fe20003f05270 */
[----:B------:R-:W-:Y:S05]  /*71c0*/  WARPSYNC.ALL ;  /* 0x0000000000007948 */ /* 0x000fea0003800000 */
[----:B------:R-:W-:Y:S01]  /*71d0*/  R2UR UR4, R48 ;  /* 0x00000000300472ca */ /* 0x000fe200000e0000 */
[----:B------:R-:W-:Y:S01]  /*71e0*/  USHF.L.U32 UR5, UR42, 0xd, URZ ;  /* 0x0000000d2a057899 */ /* 0x000fe200080006ff */
[----:B------:R-:W-:Y:S01]  /*71f0*/  R2UR UR6, R65 ;  /* 0x00000000410672ca */ /* 0x000fe200000e0000 */
[----:B------:R-:W-:Y:S01]  /*7200*/  BSSY.RECONVERGENT B0, `(.L_x_110) ;  /* 0x000008f000007945 */ /* 0x000fe20003800200 */
[C---:B----4-:R-:W-:Y:S02]  /*7210*/  SHF.L.U32 R0, R56.reuse, 0x10, RZ ;  /* 0x0000001038007819 */ /* 0x050fe400000006ff */
[----:B------:R-:W-:Y:S02]  /*7220*/  LOP3.LUT R2, R56, 0xffff0000, RZ, 0xc0, !PT ;  /* 0xffff000038027812 */ /* 0x000fe400078ec0ff */
[C---:B------:R-:W-:Y:S02]  /*7230*/  SHF.L.U32 R3, R57.reuse, 0x10, RZ ;  /* 0x0000001039037819 */ /* 0x040fe400000006ff */
[----:B------:R-:W-:Y:S02]  /*7240*/  LOP3.LUT R48, R57, 0xffff0000, RZ, 0xc0, !PT ;  /* 0xffff000039307812 */ /* 0x000fe400078ec0ff */
[C---:B------:R-:W-:Y:S01]  /*7250*/  SHF.L.U32 R50, R58.reuse, 0x10, RZ ;  /* 0x000000103a327819 */ /* 0x040fe200000006ff */
[----:B-1----:R-:W1:Y:S01]  /*7260*/  LDTM.x32 R4, tmem[UR4+0x20] ;  /* 0x00002004000479ee */ /* 0x002e6200082c0000 */
[----:B------:R-:W-:Y:S01]  /*7270*/  LOP3.LUT R51, R58, 0xffff0000, RZ, 0xc0, !PT ;  /* 0xffff00003a337812 */ /* 0x000fe200078ec0ff */
[----:B------:R-:W-:Y:S01]  /*7280*/  NOP ;  /* 0x0000000000007918 */ /* 0x000fe20000000000 */
[C---:B------:R-:W-:Y:S01]  /*7290*/  SHF.L.U32 R52, R59.reuse, 0x10, RZ ;  /* 0x000000103b347819 */ /* 0x040fe200000006ff */
[----:B------:R-:W-:Y:S01]  /*72a0*/  UIADD3 UR6, UPT, UPT, UR6, 0x160, URZ ;  /* 0x0000016006067890 */ /* 0x000fe2000fffe0ff */
[----:B------:R-:W-:Y:S02]  /*72b0*/  LOP3.LUT R53, R59, 0xffff0000, RZ, 0xc0, !PT ;  /* 0xffff00003b357812 */ /* 0x000fe400078ec0ff */
[C---:B------:R-:W-:Y:S01]  /*72c0*/  SHF.L.U32 R54, R60.reuse, 0x10, RZ ;  /* 0x000000103c367819 */ /* 0x040fe200000006ff */
[----:B------:R-:W-:Y:S01]  /*72d0*/  UPRMT UR6, UR45, 0x654, UR6 ;  /* 0x000006542d067896 */ /* 0x000fe20008000006 */
[----:B------:R-:W-:Y:S02]  /*72e0*/  LOP3.LUT R55, R60, 0xffff0000, RZ, 0xc0, !PT ;  /* 0xffff00003c377812 */ /* 0x000fe400078ec0ff */
[C---:B------:R-:W-:Y:S02]  /*72f0*/  SHF.L.U32 R56, R61.reuse, 0x10, RZ ;  /* 0x000000103d387819 */ /* 0x040fe400000006ff */
[----:B------:R-:W-:Y:S02]  /*7300*/  LOP3.LUT R57, R61, 0xffff0000, RZ, 0xc0, !PT ;  /* 0xffff00003d397812 */ /* 0x000fe400078ec0ff */
[C---:B------:R-:W-:Y:S02]  /*7310*/  SHF.L.U32 R58, R62.reuse, 0x10, RZ ;  /* 0x000000103e3a7819 */ /* 0x040fe400000006ff */
[----:B------:R-:W-:Y:S01]  /*7320*/  LOP3.LUT R59, R62, 0xffff0000, RZ, 0xc0, !PT ;  /* 0xffff00003e3b7812 */ /* 0x000fe200078ec0ff */
[----:B-1----:R-:W-:Y:S01]  /*7330*/  SYNCS.ARRIVE.TRANS64.RED.A1T0 RZ, [UR6], RZ ;  /* 0x000000ffffff79a7 */ /* 0x002fe20008100406 */
[C---:B------:R-:W-:Y:S02]  /*7340*/  SHF.L.U32 R60, R63.reuse, 0x10, RZ ;  /* 0x000000103f3c7819 */ /* 0x040fe400000006ff */
[----:B------:R-:W-:Y:S02]  /*7350*/  LOP3.LUT R61, R63, 0xffff0000, RZ, 0xc0, !PT ;  /* 0xffff00003f3d7812 */ /* 0x000fe400078ec0ff */
[C---:B------:R-:W-:Y:S01]  /*7360*/  SHF.L.U32 R62, R68.reuse, 0x10, RZ ;  /* 0x00000010443e7819 */ /* 0x040fe200000006ff */
[C---:B------:R-:W-:Y:S01]  /*7370*/  FMUL R4, R47.reuse, R4 ;  /* 0x000000042f047220 */ /* 0x040fe20000400000 */
[----:B------:R-:W-:Y:S01]  /*7380*/  LOP3.LUT R63, R68, 0xffff0000, RZ, 0xc0, !PT ;  /* 0xffff0000443f7812 */ /* 0x000fe200078ec0ff */
[----:B------:R-:W-:Y:S01]  /*7390*/  FMUL R5, R47, R5 ;  /* 0x000000052f057220 */ /* 0x000fe20000400000 */
[----:B------:R-:W-:Y:S01]  /*73a0*/  SHF.L.U32 R64, R69, 0x10, RZ ;  /* 0x0000001045407819 */ /* 0x000fe200000006ff */
[----:B------:R-:W-:Y:S01]  /*73b0*/  FMUL R6, R47, R6 ;  /* 0x000000062f067220 */ /* 0x000fe20000400000 */
[----:B------:R-:W-:Y:S01]  /*73c0*/  LOP3.LUT R65, R69, 0xffff0000, RZ, 0xc0, !PT ;  /* 0xffff000045417812 */ /* 0x000fe200078ec0ff */
[----:B------:R-:W-:Y:S01]  /*73d0*/  FMUL R7, R47, R7 ;  /* 0x000000072f077220 */ /* 0x000fe20000400000 */
[----:B------:R-:W-:Y:S01]  /*73e0*/  SHF.L.U32 R66, R70, 0x10, RZ ;  /* 0x0000001046427819 */ /* 0x000fe200000006ff */
[----:B------:R-:W-:Y:S01]  /*73f0*/  FFMA R4, R49, R0, R4 ;  /* 0x0000000031047223 */ /* 0x000fe20000000004 */
[C---:B------:R-:W-:Y:S01]  /*7400*/  SHF.L.U32 R74, R78.reuse, 0x10, RZ ;  /* 0x000000104e4a7819 */ /* 0x040fe200000006ff */
[----:B------:R-:W-:Y:S01]  /*7410*/  FMUL R8, R47, R8 ;  /* 0x000000082f087220 */ /* 0x000fe20000400000 */
[----:B------:R-:W-:Y:S01]  /*7420*/  LOP3.LUT R75, R78, 0xffff0000, RZ, 0xc0, !PT ;  /* 0xffff00004e4b7812 */ /* 0x000fe200078ec0ff */
[C---:B------:R-:W-:Y:S01]  /*7430*/  FFMA R5, R49.reuse, R2, R5 ;  /* 0x0000000231057223 */ /* 0x040fe20000000005 */
[----:B------:R-:W-:Y:S01]  /*7440*/  LOP3.LUT R67, R70, 0xffff0000, RZ, 0xc0, !PT ;  /* 0xffff000046437812 */ /* 0x000fe200078ec0ff */
[C---:B------:R-:W-:Y:S01]  /*7450*/  FFMA R6, R49.reuse, R3, R6 ;  /* 0x0000000331067223 */ /* 0x040fe20000000006 */
[C---:B------:R-:W-:Y:S01]  /*7460*/  FFMA R7, R49.reuse, R48, R7 ;  /* 0x0000003031077223 */ /* 0x040fe20000000007 */
[----:B------:R-:W-:Y:S01]  /*7470*/  IADD3 R78, PT, PT, R106, UR5, RZ ;  /* 0x000000056a4e7c10 */ /* 0x000fe2000fffe0ff */
[----:B------:R-:W-:Y:S01]  /*7480*/  FFMA R8, R49, R50, R8 ;  /* 0x0000003231087223 */ /* 0x000fe20000000008 */
[----:B------:R-:W-:Y:S01]  /*7490*/  F2FP.BF16.F32.PACK_AB R4, R5, R4 ;  /* 0x000000040504723e */ /* 0x000fe200000010ff */
[----:B------:R-:W-:Y:S01]  /*74a0*/  FMUL R9, R47, R9 ;  /* 0x000000092f097220 */ /* 0x000fe20000400000 */
[----:B------:R-:W-:Y:S01]  /*74b0*/  F2FP.BF16.F32.PACK_AB R5, R7, R6 ;  /* 0x000000060705723e */ /* 0x000fe200000010ff */
[----:B------:R-:W-:Y:S01]  /*74c0*/  FMUL R0, R47, R10 ;  /* 0x0000000a2f007220 */ /* 0x000fe20000400000 */
[-C--:B------:R-:W-:Y:S01]  /*74d0*/  IADD3 R114, PT, PT, R114, R78.reuse, RZ ;  /* 0x0000004e72727210 */ /* 0x080fe20007ffe0ff */
[----:B------:R-:W-:Y:S01]  /*74e0*/  FFMA R9, R49, R51, R9 ;  /* 0x0000003331097223 */ /* 0x000fe20000000009 */
[----:B------:R-:W-:Y:S01]  /*74f0*/  IADD3 R113, PT, PT, R113, R78, RZ ;  /* 0x0000004e71717210 */ /* 0x000fe20007ffe0ff */
[----:B------:R-:W-:Y:S01]  /*7500*/  FFMA R0, R49, R52, R0 ;  /* 0x0000003431007223 */ /* 0x000fe20000000000 */
[C---:B------:R-:W-:Y:S01]  /*7510*/  FMUL R2, R47.reuse, R11 ;  /* 0x0000000b2f027220 */ /* 0x040fe20000400000 */
[----:B------:R-:W-:Y:S01]  /*7520*/  FMUL R3, R47, R12 ;  /* 0x0000000c2f037220 */ /* 0x000fe20000400000 */
[----:B------:R-:W-:Y:S01]  /*7530*/  F2FP.BF16.F32.PACK_AB R6, R9, R8 ;  /* 0x000000080906723e */ /* 0x000fe200000010ff */
[----:B------:R-:W-:Y:S01]  /*7540*/  FMUL R10, R47, R13 ;  /* 0x0000000d2f0a7220 */ /* 0x000fe20000400000 */
[C---:B------:R-:W-:Y:S01]  /*7550*/  FFMA R2, R49.reuse, R53, R2 ;  /* 0x0000003531027223 */ /* 0x040fe20000000002 */
[----:B------:R-:W-:Y:S01]  /*7560*/  FFMA R3, R49, R54, R3 ;  /* 0x0000003631037223 */ /* 0x000fe20000000003 */
[----:B------:R-:W-:Y:S01]  /*7570*/  FMUL R11, R47, R14 ;  /* 0x0000000e2f0b7220 */ /* 0x000fe20000400000 */
[----:B------:R-:W-:Y:S01]  /*7580*/  FFMA R10, R49, R55, R10 ;  /* 0x00000037310a7223 */ /* 0x000fe2000000000a */
[C---:B------:R-:W-:Y:S01]  /*7590*/  FMUL R15, R47.reuse, R15 ;  /* 0x0000000f2f0f7220 */ /* 0x040fe20000400000 */
[C---:B------:R-:W-:Y:S01]  /*75a0*/  FMUL R12, R47.reuse, R16 ;  /* 0x000000102f0c7220 */ /* 0x040fe20000400000 */
[----:B------:R-:W-:Y:S01]  /*75b0*/  FMUL R13, R47, R17 ;  /* 0x000000112f0d7220 */ /* 0x000fe20000400000 */
[----:B------:R-:W-:Y:S01]  /*75c0*/  FFMA R11, R49, R56, R11 ;  /* 0x00000038310b7223 */ /* 0x000fe2000000000b */
[----:B------:R-:W-:Y:S01]  /*75d0*/  FMUL R14, R47, R18 ;  /* 0x000000122f0e7220 */ /* 0x000fe20000400000 */
[----:B------:R-:W-:Y:S01]  /*75e0*/  FFMA R15, R49, R57, R15 ;  /* 0x00000039310f7223 */ /* 0x000fe2000000000f */
[----:B------:R-:W-:Y:S01]  /*75f0*/  FMUL R19, R47, R19 ;  /* 0x000000132f137220 */ /* 0x000fe20000400000 */
[----:B------:R-:W-:Y:S01]  /*7600*/  F2FP.BF16.F32.PACK_AB R7, R2, R0 ;  /* 0x000000000207723e */ /* 0x000fe200000010ff */
[----:B------:R-:W-:Y:S01]  /*7610*/  FFMA R12, R49, R58, R12 ;  /* 0x0000003a310c7223 */ /* 0x000fe2000000000c */
[----:B------:R-:W-:Y:S01]  /*7620*/  FMUL R16, R47, R20 ;  /* 0x000000142f107220 */ /* 0x000fe20000400000 */
[----:B------:R-:W-:Y:S01]  /*7630*/  FFMA R13, R49, R59, R13 ;  /* 0x0000003b310d7223 */ /* 0x000fe2000000000d */
[----:B------:R-:W-:Y:S01]  /*7640*/  FMUL R17, R47, R21 ;  /* 0x000000152f117220 */ /* 0x000fe20000400000 */
[----:B------:R1:W-:Y:S01]  /*7650*/  STS.128 [R106+UR5], R4 ;  /* 0x000000046a007988 */ /* 0x0003e20008000c05 */
[----:B------:R-:W-:Y:S01]  /*7660*/  SHF.L.U32 R68, R71, 0x10, RZ ;  /* 0x0000001047447819 */ /* 0x000fe200000006ff */
[----:B------:R-:W-:Y:S01]  /*7670*/  FFMA R14, R49, R60, R14 ;  /* 0x0000003c310e7223 */ /* 0x000fe2000000000e */
[----:B------:R-:W-:Y:S01]  /*7680*/  LOP3.LUT R69, R71, 0xffff0000, RZ, 0xc0, !PT ;  /* 0xffff000047457812 */ /* 0x000fe200078ec0ff */
[----:B------:R-:W-:Y:S01]  /*7690*/  FMUL R18, R47, R22 ;  /* 0x000000162f127220 */ /* 0x000fe20000400000 */
[----:B------:R-:W-:Y:S01]  /*76a0*/  SHF.L.U32 R70, R76, 0x10, RZ ;  /* 0x000000104c467819 */ /* 0x000fe200000006ff */
[----:B------:R-:W-:Y:S01]  /*76b0*/  FFMA R19, R49, R61, R19 ;  /* 0x0000003d31137223 */ /* 0x000fe20000000013 */
[----:B------:R-:W-:Y:S01]  /*76c0*/  FMUL R23, R47, R23 ;  /* 0x000000172f177220 */ /* 0x000fe20000400000 */
[----:B------:R-:W-:Y:S01]  /*76d0*/  FFMA R16, R49, R62, R16 ;  /* 0x0000003e31107223 */ /* 0x000fe20000000010 */
[----:B------:R-:W-:Y:S01]  /*76e0*/  FMUL R20, R47, R24 ;  /* 0x000000182f147220 */ /* 0x000fe20000400000 */
[----:B------:R-:W-:Y:S01]  /*76f0*/  FFMA R17, R49, R63, R17 ;  /* 0x0000003f31117223 */ /* 0x000fe20000000011 */
[----:B------:R-:W-:Y:S01]  /*7700*/  FMUL R21, R47, R25 ;  /* 0x000000192f157220 */ /* 0x000fe20000400000 */
[----:B------:R-:W-:Y:S01]  /*7710*/  FFMA R18, R49, R64, R18 ;  /* 0x0000004031127223 */ /* 0x000fe20000000012 */
[----:B------:R-:W-:Y:S01]  /*7720*/  FMUL R22, R47, R26 ;  /* 0x0000001a2f167220 */ /* 0x000fe20000400000 */
[----:B------:R-:W-:Y:S01]  /*7730*/  F2FP.BF16.F32.PACK_AB R8, R10, R3 ;  /* 0x000000030a08723e */ /* 0x000fe200000010ff */
[----:B------:R-:W-:Y:S01]  /*7740*/  FFMA R23, R49, R65, R23 ;  /* 0x0000004131177223 */ /* 0x000fe20000000017 */
[----:B------:R-:W-:Y:S01]  /*7750*/  F2FP.BF16.F32.PACK_AB R9, R15, R11 ;  /* 0x0000000b0f09723e */ /* 0x000fe200000010ff */
[----:B------:R-:W-:Y:S01]  /*7760*/  FMUL R27, R47, R27 ;  /* 0x0000001b2f1b7220 */ /* 0x000fe20000400000 */
[----:B------:R-:W-:Y:S01]  /*7770*/  F2FP.BF16.F32.PACK_AB R10, R13, R12 ;  /* 0x0000000c0d0a723e */ /* 0x000fe200000010ff */
[----:B------:R-:W-:Y:S01]  /*7780*/  FFMA R20, R49, R66, R20 ;  /* 0x0000004231147223 */ /* 0x000fe20000000014 */
[----:B------:R-:W-:Y:S01]  /*7790*/  F2FP.BF16.F32.PACK_AB R11, R19, R14 ;  /* 0x0000000e130b723e */ /* 0x000fe200000010ff */
[----:B------:R-:W-:Y:S01]  /*77a0*/  FMUL R24, R47, R28 ;  /* 0x0000001c2f187220 */ /* 0x000fe20000400000 */
[----:B------:R-:W-:Y:S01]  /*77b0*/  LOP3.LUT R71, R76, 0xffff0000, RZ, 0xc0, !PT ;  /* 0xffff00004c477812 */ /* 0x000fe200078ec0ff */
[----:B------:R-:W-:Y:S01]  /*77c0*/  FFMA R21, R49, R67, R21 ;  /* 0x0000004331157223 */ /* 0x000fe20000000015 */
[----:B------:R-:W-:Y:S01]  /*77d0*/  SHF.L.U32 R72, R77, 0x10, RZ ;  /* 0x000000104d487819 */ /* 0x000fe200000006ff */
[----:B------:R1:W-:Y:S01]  /*77e0*/  STS.128 [R114+0x10], R8 ;  /* 0x0000100872007388 */ /* 0x0003e20000000c00 */
[----:B------:R-:W-:Y:S01]  /*77f0*/  FMUL R25, R47, R29 ;  /* 0x0000001d2f197220 */ /* 0x000fe20000400000 */
[----:B------:R-:W-:Y:S01]  /*7800*/  FFMA R22, R49, R68, R22 ;  /* 0x0000004431167223 */ /* 0x000fe20000000016 */
[----:B------:R-:W-:Y:S01]  /*7810*/  LOP3.LUT R73, R77, 0xffff0000, RZ, 0xc0, !PT ;  /* 0xffff00004d497812 */ /* 0x000fe200078ec0ff */
[----:B------:R-:W-:Y:S01]  /*7820*/  FMUL R26, R47, R30 ;  /* 0x0000001e2f1a7220 */ /* 0x000fe20000400000 */
[----:B------:R-:W-:Y:S01]  /*7830*/  FFMA R27, R49, R69, R27 ;  /* 0x00000045311b7223 */ /* 0x000fe2000000001b */
[----:B------:R-:W-:Y:S01]  /*7840*/  FMUL R31, R47, R31 ;  /* 0x0000001f2f1f7220 */ /* 0x000fe20000400000 */
[----:B------:R-:W-:Y:S01]  /*7850*/  FFMA R24, R49, R70, R24 ;  /* 0x0000004631187223 */ /* 0x000fe20000000018 */
[----:B------:R-:W-:Y:S01]  /*7860*/  FMUL R28, R47, R32 ;  /* 0x000000202f1c7220 */ /* 0x000fe20000400000 */
[----:B------:R-:W-:Y:S01]  /*7870*/  FFMA R25, R49, R71, R25 ;  /* 0x0000004731197223 */ /* 0x000fe20000000019 */
[----:B------:R-:W-:Y:S01]  /*7880*/  SHF.L.U32 R76, R79, 0x10, RZ ;  /* 0x000000104f4c7819 */ /* 0x000fe200000006ff */
[----:B------:R-:W-:Y:S01]  /*7890*/  FMUL R29, R47, R33 ;  /* 0x000000212f1d7220 */ /* 0x000fe20000400000 */
[----:B------:R-:W-:Y:S01]  /*78a0*/  F2FP.BF16.F32.PACK_AB R16, R17, R16 ;  /* 0x000000101110723e */ /* 0x000fe200000010ff */
[----:B------:R-:W-:Y:S01]  /*78b0*/  FFMA R26, R49, R72, R26 ;  /* 0x00000048311a7223 */ /* 0x000fe2000000001a */
[----:B------:R-:W-:Y:S01]  /*78c0*/  LOP3.LUT R77, R79, 0xffff0000, RZ, 0xc0, !PT ;  /* 0xffff00004f4d7812 */ /* 0x000fe200078ec0ff */
[----:B------:R-:W-:Y:S01]  /*78d0*/  FMUL R30, R47, R34 ;  /* 0x000000222f1e7220 */ /* 0x000fe20000400000 */
[----:B------:R-:W-:Y:S01]  /*78e0*/  F2FP.BF16.F32.PACK_AB R17, R23, R18 ;  /* 0x000000121711723e */ /* 0x000fe200000010ff */
[----:B------:R-:W-:Y:S01]  /*78f0*/  FFMA R31, R49, R73, R31 ;  /* 0x00000049311f7223 */ /* 0x000fe2000000001f */
[----:B------:R-:W-:Y:S01]  /*7900*/  FMUL R35, R47, R35 ;  /* 0x000000232f237220 */ /* 0x000fe20000400000 */
[----:B------:R-:W-:Y:S01]  /*7910*/  F2FP.BF16.F32.PACK_AB R18, R21, R20 ;  /* 0x000000141512723e */ /* 0x000fe200000010ff */
[----:B------:R-:W-:Y:S01]  /*7920*/  FFMA R28, R49, R74, R28 ;  /* 0x0000004a311c7223 */ /* 0x000fe2000000001c */
[----:B------:R-:W-:Y:S01]  /*7930*/  F2FP.BF16.F32.PACK_AB R19, R27, R22 ;  /* 0x000000161b13723e */ /* 0x000fe200000010ff */
[C---:B------:R-:W-:Y:S01]  /*7940*/  FFMA R29, R49.reuse, R75, R29 ;  /* 0x0000004b311d7223 */ /* 0x040fe2000000001d */
[C---:B------:R-:W-:Y:S01]  /*7950*/  FFMA R30, R49.reuse, R76, R30 ;  /* 0x0000004c311e7223 */ /* 0x040fe2000000001e */
[----:B------:R-:W-:Y:S01]  /*7960*/  FFMA R35, R49, R77, R35 ;  /* 0x0000004d31237223 */ /* 0x000fe20000000023 */
[----:B------:R-:W-:Y:S01]  /*7970*/  F2FP.BF16.F32.PACK_AB R24, R25, R24 ;  /* 0x000000181918723e */ /* 0x000fe200000010ff */
[----:B------:R1:W-:Y:S01]  /*7980*/  STS.128 [R113+0x20], R16 ;  /* 0x0000201071007388 */ /* 0x0003e20000000c00 */
[----:B------:R-:W-:Y:S02]  /*7990*/  F2FP.BF16.F32.PACK_AB R25, R31, R26 ;  /* 0x0000001a1f19723e */ /* 0x000fe400000010ff */
[----:B------:R-:W-:Y:S02]  /*79a0*/  F2FP.BF16.F32.PACK_AB R26, R29, R28 ;  /* 0x0000001c1d1a723e */ /* 0x000fe400000010ff */
[----:B------:R-:W-:Y:S02]  /*79b0*/  F2FP.BF16.F32.PACK_AB R27, R35, R30 ;  /* 0x0000001e231b723e */ /* 0x000fe400000010ff */
[----:B------:R-:W-:Y:S05]  /*79c0*/  IADD3 R0, PT, PT, R105, R114, RZ ;  /* 0x0000007269007210 */ /* 0x000fea0007ffe0ff */
        /* <DEDUP_REMOVED lines=11> */
[----:B------:R-:W-:Y:S01]  /*7a80*/  R2UR UR11, R108 ;  /* 0x000000006c0b72ca */ /* 0x000fe200000e0000 */
[----:B------:R-:W-:Y:S01]  /*7a90*/  UIADD3 UR9, UPT, UPT, UR41, 0x20, URZ ;  /* 0x0000002029097890 */ /* 0x000fe2000fffe0ff */
[----:B------:R-:W-:Y:S01]  /*7aa0*/  R2UR UR12, R109 ;  /* 0x000000006d0c72ca */ /* 0x000fe200000e0000 */
[----:B------:R-:W-:Y:S02]  /*7ab0*/  UIADD3 UR8, UPT, UPT, UR52, 0x200, UR5 ;  /* 0x0000020034087890 */ /* 0x000fe4000fffe005 */
[----:B------:R-:W-:Y:S10]  /*7ac0*/  UIADD3.X UR7, UPT, UPT, URZ, UR57, URZ, UP0, !UPT ;  /* 0x00000039ff077290 */ /* 0x000ff400087fe4ff */
[----:B------:R2:W-:Y:S02]  /*7ad0*/  UTMASTG.4D.IM2COL [UR8], [UR6] ;  /* 0x00000008060073b5 */ /* 0x0005e40008058000 */
[----:B--2---:R0:W-:Y:S02]  /*7ae0*/  UTMACMDFLUSH ;  /* 0x00000000000079b7 */ /* 0x0041e40000000000 */
.L_x_111:
[----:B------:R-:W-:Y:S05]  /*7af0*/  BSYNC.RECONVERGENT B0 ;  /* 0x0000000000007941 */ /* 0x000fea0003800200 */
.L_x_110:
[----:B-1----:R-:W-:Y:S01]  /*7b00*/  MOV R0, UR40 ;  /* 0x0000002800007c02 */ /* 0x002fe20008000f00 */
[----:B------:R-:W-:Y:S01]  /*7b10*/  UIADD3 UR42, UPT, UPT, UR42, 0x1, URZ ;  /* 0x000000012a2a7890 */ /* 0x000fe2000fffe0ff */
[----:B------:R-:W-:Y:S05]  /*7b20*/  BSSY.RECONVERGENT B0, `(.L_x_112) ;  /* 0x0000005000007945 */ /* 0x000fea0003800200 */
[----:B------:R-:W-:Y:S02]  /*7b30*/  MOV R2, UR42 ;  /* 0x0000002a00027c02 */ /* 0x000fe40008000f00 */
[----:B------:R-:W-:Y:S01]  /*7b40*/  MOV R64, UR42 ;  /* 0x0000002a00407c02 */ /* 0x000fe20008000f00 */
[----:B------:R-:W-:Y:S05]  /*7b50*/  @P0 BRA `(.L_x_113) ;  /* 0x0000000000040947 */ /* 0x000fea0003800000 */
[----:B------:R-:W-:Y:S04]  /*7b60*/  DEPBAR.LE SB0, 0x1 ;  /* 0x000080400000791a */ /* 0x000fe80000000000 */
.L_x_113:
[----:B------:R-:W-:Y:S05]  /*7b70*/  BSYNC.RECONVERGENT B0 ;  /* 0x0000000000007941 */ /* 0x000fea0003800200 */
.L_x_112:
[----:B------:R-:W-:Y:S01]  /*7b80*/  BAR.SYNC.DEFER_BLOCKING 0x1, 0x80 ;  /* 0x0042000000007b1d */ /* 0x000fe20000010000 */
[----:B------:R-:W-:Y:S01]  /*7b90*/  ISETP.NE.AND P0, PT, R2, 0x3, PT ;  /* 0x000000030200780c */ /* 0x000fe20003f05270 */
[----:B------:R-:W-:Y:S01]  /*7ba0*/  UISETP.NE.AND UP0, UPT, UR54, -0x2, UPT ;  /* 0xfffffffe3600788c */ /* 0x000fe2000bf05270 */
[----:B------:R-:W-:Y:S02]  /*7bb0*/  VIADD R45, R45, 0x1 ;  /* 0x000000012d2d7836 */ /* 0x000fe40000000000 */
[----:B------:R-:W-:Y:S02]  /*7bc0*/  ISETP.EQ.XOR P1, PT, R0, 0x3, !P0 ;  /* 0x000000030000780c */ /* 0x000fe40004722a70 */
[----:B------:R-:W-:Y:S02]  /*7bd0*/  SEL R64, R64, RZ, P0 ;  /* 0x000000ff40407207 */ /* 0x000fe40000000000 */
[----:B------:R-:W-:Y:S04]  /*7be0*/  SEL R0, RZ, 0x1, !P1 ;  /* 0x00000001ff007807 */ /* 0x000fe80004800000 */
[----:B------:R-:W-:Y:S01]  /*7bf0*/  LOP3.LUT R98, R98, R0, RZ, 0x3c, !PT ;  /* 0x0000000062627212 */ /* 0x000fe200078e3cff */
[----:B------:R-:W-:Y:S06]  /*7c00*/  BRA.U !UP0, `(.L_x_114) ;  /* 0x00000001082c7547 */ /* 0x000fec000b800000 */
[----:B------:R-:W-:Y:S01]  /*7c10*/  ISETP.NE.AND P2, PT, R112, RZ, PT ;  /* 0x000000ff7000720c */ /* 0x000fe20003f45270 */
[----:B------:R-:W1:Y:S01]  /*7c20*/  S2R R0, SR_CgaCtaId ;  /* 0x0000000000007919 */ /* 0x000e620000008800 */
[----:B------:R-:W-:Y:S11]  /*7c30*/  IMAD.U32 R2, RZ, RZ, UR53 ;  /* 0x00000035ff027e24 */ /* 0x000ff6000f8e00ff */
[C---:B------:R-:W-:Y:S01]  /*7c40*/  @P2 LEA R3, R2.reuse, UR52, 0x3 ;  /* 0x0000003402032c11 */ /* 0x040fe2000f8e18ff */
[----:B------:R-:W-:Y:S04]  /*7c50*/  VIADD R2, R2, 0x1 ;  /* 0x0000000102027836 */ /* 0x000fe80000000000 */
[----:B------:R-:W-:Y:S01]  /*7c60*/  @P2 VIADD R3, R3, 0x118 ;  /* 0x0000011803032836 */ /* 0x000fe20000000000 */
[C---:B------:R-:W-:Y:S04]  /*7c70*/  ISETP.NE.AND P0, PT, R2.reuse, 0x3, PT ;  /* 0x000000030200780c */ /* 0x040fe80003f05270 */
[----:B------:R-:W-:Y:S04]  /*7c80*/  SEL R2, R2, RZ, P0 ;  /* 0x000000ff02027207 */ /* 0x000fe80000000000 */
[----:B------:R-:W-:Y:S02]  /*7c90*/  R2UR UR53, R2 ;  /* 0x00000000023572ca */ /* 0x000fe400000e0000 */
[----:B-1----:R-:W-:Y:S04]  /*7ca0*/  @P2 PRMT R0, R0, 0x654, R3 ;  /* 0x0000065400002816 */ /* 0x002fe80000000003 */
[----:B------:R1:W-:Y:S09]  /*7cb0*/  @P2 SYNCS.ARRIVE.TRANS64.RED.A1T0 RZ, [R0+URZ], RZ ;  /* 0x000000ff00ff29a7 */ /* 0x0003f200081004ff */
.L_x_114:
[----:B------:R-:W-:Y:S01]  /*7cc0*/  ISETP.NE.AND P1, PT, R107, RZ, PT ;  /* 0x000000ff6b00720c */ /* 0x000fe20003f25270 */
[----:B------:R-:W-:Y:S01]  /*7cd0*/  UIADD3 UR54, UPT, UPT, UR54, 0x2, URZ ;  /* 0x0000000236367890 */ /* 0x000fe2000fffe0ff */
[----:B------:R-:W-:Y:S01]  /*7ce0*/  ISETP.NE.AND P0, PT, R45, 0x2, PT ;  /* 0x000000022d00780c */ /* 0x000fe20003f05270 */
[----:B------:R-:W-:Y:S01]  /*7cf0*/  IMAD.IADD R14, R43, 0x1, R90 ;  /* 0x000000012b0e7824 */ /* 0x000fe200078e025a */
[----:B------:R-:W-:Y:S01]  /*7d00*/  LOP3.LUT R96, R96, 0x1, RZ, 0x3c, !PT ;  /* 0x0000000160607812 */ /* 0x000fe200078e3cff */
[----:B------:R-:W-:Y:S01]  /*7d10*/  IMAD.IADD R18, R44, 0x1, R91 ;  /* 0x000000012c127824 */ /* 0x000fe200078e025b */
[----:B-1----:R-:W-:Y:S01]  /*7d20*/  SEL R0, RZ, 0x1, P0 ;  /* 0x00000001ff007807 */ /* 0x002fe20000000000 */
[----:B------:R-:W-:Y:S01]  /*7d30*/  IMAD.MOV.U32 R17, RZ, RZ, R104 ;  /* 0x000000ffff117224 */ /* 0x000fe200078e0068 */
[----:B------:R-:W-:Y:S02]  /*7d40*/  SEL R45, R45, RZ, P0 ;  /* 0x000000ff2d2d7207 */ /* 0x000fe40000000000 */
[----:B------:R-:W-:Y:S03]  /*7d50*/  LOP3.LUT R97, R97, R0, RZ, 0x3c, !PT ;  /* 0x0000000061617212 */ /* 0x000fe600078e3cff */
[----:B------:R-:W-:Y:S05]  /*7d60*/  @P1 BRA `(.L_x_115) ;  /* 0xffffffd400e81947 */ /* 0x000fea000383ffff */
[----:B------:R-:W-:-:S13]  /*7d70*/  ISETP.NE.AND P1, PT, R101, RZ, PT ;  /* 0x000000ff6500720c */ /* 0x000fda0003f25270 */
[----:B------:R-:W-:Y:S05]  /*7d80*/  @!P1 BRA `(.L_x_116) ;  /* 0x0000000000489947 */ /* 0x000fea0003800000 */
[----:B------:R-:W1:Y:S02]  /*7d90*/  LDCU.64 UR4, c[0x0][0x890] ;  /* 0x00011200ff0477ac */ /* 0x000e640008000a00 */
[----:B-1----:R-:W-:-:S04]  /*7da0*/  UISETP.NE.U32.AND UP0, UPT, UR4, URZ, UPT ;  /* 0x000000ff0400728c */ /* 0x002fc8000bf05070 */
[----:B------:R-:W-:-:S09]  /*7db0*/  UISETP.NE.AND.EX UP0, UPT, UR5, URZ, UPT, UP0 ;  /* 0x000000ff0500728c */ /* 0x000fd2000bf05300 */
[----:B------:R-:W-:Y:S05]  /*7dc0*/  BRA.U UP0, `(.L_x_117) ;  /* 0x00000001000c7547 */ /* 0x000fea000b800000 */
[----:B------:R-:W-:-:S13]  /*7dd0*/  FSETP.NEU.AND P0, PT, R49, RZ, PT ;  /* 0x000000ff3100720b */ /* 0x000fda0003f0d000 */
[----:B------:R-:W-:Y:S05]  /*7de0*/  @!P0 EXIT ;  /* 0x000000000000894d */ /* 0x000fea0003800000 */
[----:B------:R-:W-:Y:S05]  /*7df0*/  BRA `(.L_x_116) ;  /* 0x00000000002c7947 */ /* 0x000fea0003800000 */
.L_x_117:
[----:B------:R-:W-:Y:S01]  /*7e00*/  ISETP.NE.AND P0, PT, R111, RZ, PT ;  /* 0x000000ff6f00720c */ /* 0x000fe20003f05270 */
[----:B------:R-:W-:-:S12]  /*7e10*/  BSSY.RECONVERGENT B0, `(.L_x_116) ;  /* 0x0000009000007945 */ /* 0x000fd80003800200 */
[----:B------:R-:W-:Y:S05]  /*7e20*/  @P0 BRA `(.L_x_118) ;  /* 0x0000000000140947 */ /* 0x000fea0003800000 */
[----:B------:R-:W1:Y:S02]  /*7e30*/  LDCU.64 UR4, c[0x0][0x888] ;  /* 0x00011100ff0477ac */ /* 0x000e640008000a00 */
[----:B-1----:R-:W-:-:S04]  /*7e40*/  ISETP.NE.U32.AND P0, PT, RZ, UR4, PT ;  /* 0x00000004ff007c0c */ /* 0x002fc8000bf05070 */
[----:B------:R-:W-:-:S13]  /*7e50*/  ISETP.NE.AND.EX P0, PT, RZ, UR5, PT, P0 ;  /* 0x00000005ff007c0c */ /* 0x000fda000bf05300 */
[----:B------:R-:W-:Y:S05]  /*7e60*/  @!P0 EXIT ;  /* 0x000000000000894d */ /* 0x000fea0003800000 */
[----:B------:R-:W-:Y:S05]  /*7e70*/  BRA `(.L_x_119) ;  /* 0x0000000000087947 */ /* 0x000fea0003800000 */
.L_x_118:
[----:B------:R-:W-:-:S13]  /*7e80*/  FSETP.NEU.AND P0, PT, R49, RZ, PT ;  /* 0x000000ff3100720b */ /* 0x000fda0003f0d000 */
[----:B------:R-:W-:Y:S05]  /*7e90*/  @!P0 EXIT ;  /* 0x000000000000894d */ /* 0x000fea0003800000 */
.L_x_119:
[----:B------:R-:W-:Y:S05]  /*7ea0*/  BSYNC.RECONVERGENT B0 ;  /* 0x0000000000007941 */ /* 0x000fea0003800200 */
.L_x_116:
[----:B------:R-:W-:Y:S01]  /*7eb0*/  ULEA UR4, UR53, UR52, 0x3 ;  /* 0x0000003435047291 */ /* 0x000fe2000f8e18ff */
[----:B------:R-:W-:-:S04]  /*7ec0*/  DEPBAR.LE SB0, 0x0 ;  /* 0x000080000000791a */ /* 0x000fc80000000000 */
[----:B------:R-:W-:-:S04]  /*7ed0*/  UIADD3 UR4, UPT, UPT, UR4, 0x118, URZ ;  /* 0x0000011804047890 */ /* 0x000fc8000fffe0ff */
[----:B------:R-:W-:-:S09]  /*7ee0*/  UPRMT UR4, UR45, 0x654, UR4 ;  /* 0x000006542d047896 */ /* 0x000fd20008000004 */
[----:B------:R-:W-:Y:S01]  /*7ef0*/  SYNCS.ARRIVE.TRANS64.RED.A1T0 RZ, [UR4], RZ ;  /* 0x000000ffffff79a7 */ /* 0x000fe20008100404 */
[----:B------:R-:W-:Y:S05]  /*7f00*/  EXIT ;  /* 0x000000000000794d */ /* 0x000fea0003800000 */
.L_x_20:
[----:B------:R-:W-:Y:S07]  /*7f10*/  MOV R2, UR9 ;  /* 0x0000000900027c02 */ /* 0x000fee0008000f00 */
.L_x_120:
[----:B-1----:R1:W2:Y:S02]  /*7f20*/  SYNCS.PHASECHK.TRANS64.TRYWAIT P2, [R2+URZ+0x80], R4 ;  /* 0x00008004020075a7 */ /* 0x0022a400080411ff */
[----:B--2---:R-:W-:Y:S05]  /*7f30*/  @!P2 NANOSLEEP.SYNCS 0x989680 ;  /* 0x009896800000a95d */ /* 0x004fea0003900000 */
[----:B------:R-:W2:Y:S02]  /*7f40*/  @!P2 SYNCS.PHASECHK.TRANS64 P2, [R2+URZ+0x80], R4 ;  /* 0x000080040200a5a7 */ /* 0x000ea400080410ff */
[----:B--2---:R-:W-:Y:S05]  /*7f50*/  @!P2 BRA `(.L_x_120) ;  /* 0xfffffffc00f0a947 */ /* 0x004fea000383ffff */
[----:B------:R-:W-:Y:S05]  /*7f60*/  BRA `(.L_x_19) ;  /* 0xffffff98007c7947 */ /* 0x000fea000383ffff */
.L_x_26:
[----:B------:R-:W-:Y:S07]  /*7f70*/  MOV R2, UR9 ;  /* 0x0000000900027c02 */ /* 0x000fee0008000f00 */
.L_x_121:
[----:B-1----:R1:W2:Y:S02]  /*7f80*/  SYNCS.PHASECHK.TRANS64.TRYWAIT P1, [R2+URZ+0x80], R4 ;  /* 0x00008004020075a7 */ /* 0x0022a400080211ff */
[----:B--2---:R-:W-:Y:S05]  /*7f90*/  @!P1 NANOSLEEP.SYNCS 0x989680 ;  /* 0x009896800000995d */ /* 0x004fea0003900000 */
[----:B------:R-:W2:Y:S02]  /*7fa0*/  @!P1 SYNCS.PHASECHK.TRANS64 P1, [R2+URZ+0x80], R4 ;  /* 0x00008004020095a7 */ /* 0x000ea400080210ff */
[----:B--2---:R-:W-:Y:S05]  /*7fb0*/  @!P1 BRA `(.L_x_121) ;  /* 0xfffffffc00f09947 */ /* 0x004fea000383ffff */
[----:B------:R-:W-:Y:S05]  /*7fc0*/  BRA `(.L_x_25) ;  /* 0xffffff9c00e47947 */ /* 0x000fea000383ffff */
.L_x_30:
[----:B-1----:R-:W-:-:S07]  /*7fd0*/  MOV R2, UR22 ;  /* 0x0000001600027c02 */ /* 0x002fce0008000f00 */
.L_x_122:
[----:B-1----:R1:W2:Y:S02]  /*7fe0*/  SYNCS.PHASECHK.TRANS64.TRYWAIT P1, [R2+URZ+0x140], R3 ;  /* 0x00014003020075a7 */ /* 0x0022a400080211ff */
[----:B--2---:R-:W-:Y:S05]  /*7ff0*/  @!P1 NANOSLEEP.SYNCS 0x989680 ;  /* 0x009896800000995d */ /* 0x004fea0003900000 */
[----:B------:R-:W2:Y:S02]  /*8000*/  @!P1 SYNCS.PHASECHK.TRANS64 P1, [R2+URZ+0x140], R3 ;  /* 0x00014003020095a7 */ /* 0x000ea400080210ff */
[----:B--2---:R-:W-:Y:S05]  /*8010*/  @!P1 BRA `(.L_x_122) ;  /* 0xfffffffc00f09947 */ /* 0x004fea000383ffff */
[----:B------:R-:W-:Y:S05]  /*8020*/  BRA `(.L_x_123) ;  /* 0xffffffa000a87947 */ /* 0x000fea000383ffff */
.L_x_34:
[----:B------:R-:W-:-:S07]  /*8030*/  MOV R0, UR4 ;  /* 0x0000000400007c02 */ /* 0x000fce0008000f00 */
.L_x_124:
[----:B-1----:R1:W2:Y:S02]  /*8040*/  SYNCS.PHASECHK.TRANS64.TRYWAIT P0, [R0+URZ], R2 ;  /* 0x00000002000075a7 */ /* 0x0022a400080011ff */
[----:B--2---:R-:W-:Y:S05]  /*8050*/  @!P0 NANOSLEEP.SYNCS 0x989680 ;  /* 0x009896800000895d */ /* 0x004fea0003900000 */
[----:B------:R-:W2:Y:S02]  /*8060*/  @!P0 SYNCS.PHASECHK.TRANS64 P0, [R0+URZ], R2 ;  /* 0x00000002000085a7 */ /* 0x000ea400080010ff */
[----:B--2---:R-:W-:Y:S05]  /*8070*/  @!P0 BRA `(.L_x_124) ;  /* 0xfffffffc00f08947 */ /* 0x004fea000383ffff */
[----:B------:R-:W-:Y:S05]  /*8080*/  BRA `(.L_x_125) ;  /* 0xffffffa800007947 */ /* 0x000fea000383ffff */
.L_x_35:
[----:B------:R-:W-:-:S07]  /*8090*/  MOV R0, UR4 ;  /* 0x0000000400007c02 */ /* 0x000fce0008000f00 */
.L_x_126:
[----:B-1----:R1:W2:Y:S02]  /*80a0*/  SYNCS.PHASECHK.TRANS64.TRYWAIT P0, [R0+URZ], R2 ;  /* 0x00000002000075a7 */ /* 0x0022a400080011ff */
[----:B--2---:R-:W-:Y:S05]  /*80b0*/  @!P0 NANOSLEEP.SYNCS 0x989680 ;  /* 0x009896800000895d */ /* 0x004fea0003900000 */
[----:B------:R-:W2:Y:S02]  /*80c0*/  @!P0 SYNCS.PHASECHK.TRANS64 P0, [R0+URZ], R2 ;  /* 0x00000002000085a7 */ /* 0x000ea400080010ff */
[----:B--2---:R-:W-:Y:S05]  /*80d0*/  @!P0 BRA `(.L_x_126) ;  /* 0xfffffffc00f08947 */ /* 0x004fea000383ffff */
[----:B------:R-:W-:Y:S05]  /*80e0*/  BRA `(.L_x_127) ;  /* 0xffffffa800107947 */ /* 0x000fea000383ffff */
.L_x_36:
[----:B------:R-:W-:-:S07]  /*80f0*/  MOV R0, UR4 ;  /* 0x0000000400007c02 */ /* 0x000fce0008000f00 */
.L_x_128:
[----:B-1----:R1:W2:Y:S02]  /*8100*/  SYNCS.PHASECHK.TRANS64.TRYWAIT P0, [R0+URZ], R2 ;  /* 0x00000002000075a7 */ /* 0x0022a400080011ff */
[----:B--2---:R-:W-:Y:S05]  /*8110*/  @!P0 NANOSLEEP.SYNCS 0x989680 ;  /* 0x009896800000895d */ /* 0x004fea0003900000 */
[----:B------:R-:W2:Y:S02]  /*8120*/  @!P0 SYNCS.PHASECHK.TRANS64 P0, [R0+URZ], R2 ;  /* 0x00000002000085a7 */ /* 0x000ea400080010ff */
[----:B--2---:R-:W-:Y:S05]  /*8130*/  @!P0 BRA `(.L_x_128) ;  /* 0xfffffffc00f08947 */ /* 0x004fea000383ffff */
[----:B------:R-:W-:Y:S05]  /*8140*/  BRA `(.L_x_129) ;  /* 0xffffffa800207947 */ /* 0x000fea000383ffff */
.L_x_37:
[----:B------:R-:W-:-:S07]  /*8150*/  MOV R0, UR4 ;  /* 0x0000000400007c02 */ /* 0x000fce0008000f00 */
.L_x_130:
[----:B-1----:R1:W2:Y:S02]  /*8160*/  SYNCS.PHASECHK.TRANS64.TRYWAIT P0, [R0+URZ], R2 ;  /* 0x00000002000075a7 */ /* 0x0022a400080011ff */
[----:B--2---:R-:W-:Y:S05]  /*8170*/  @!P0 NANOSLEEP.SYNCS 0x989680 ;  /* 0x009896800000895d */ /* 0x004fea0003900000 */
[----:B------:R-:W2:Y:S02]  /*8180*/  @!P0 SYNCS.PHASECHK.TRANS64 P0, [R0+URZ], R2 ;  /* 0x00000002000085a7 */ /* 0x000ea400080010ff */
[----:B--2---:R-:W-:Y:S05]  /*8190*/  @!P0 BRA `(.L_x_130) ;  /* 0xfffffffc00f08947 */ /* 0x004fea000383ffff */
[----:B------:R-:W-:Y:S05]  /*81a0*/  BRA `(.L_x_131) ;  /* 0xffffffa800307947 */ /* 0x000fea000383ffff */
.L_x_38:
[----:B------:R-:W-:-:S07]  /*81b0*/  MOV R0, UR4 ;  /* 0x0000000400007c02 */ /* 0x000fce0008000f00 */
.L_x_132:
[----:B-1----:R1:W2:Y:S02]  /*81c0*/  SYNCS.PHASECHK.TRANS64.TRYWAIT P0, [R0+URZ], R2 ;  /* 0x00000002000075a7 */ /* 0x0022a400080011ff */
[----:B--2---:R-:W-:Y:S05]  /*81d0*/  @!P0 NANOSLEEP.SYNCS 0x989680 ;  /* 0x009896800000895d */ /* 0x004fea0003900000 */
[----:B------:R-:W2:Y:S02]  /*81e0*/  @!P0 SYNCS.PHASECHK.TRANS64 P0, [R0+URZ], R2 ;  /* 0x00000002000085a7 */ /* 0x000ea400080010ff */
[----:B--2---:R-:W-:Y:S05]  /*81f0*/  @!P0 BRA `(.L_x_132) ;  /* 0xfffffffc00f08947 */ /* 0x004fea000383ffff */
[----:B------:R-:W-:Y:S05]  /*8200*/  BRA `(.L_x_133) ;  /* 0xffffffa800407947 */ /* 0x000fea000383ffff */
.L_x_39:
[----:B------:R-:W-:-:S07]  /*8210*/  MOV R0, UR4 ;  /* 0x0000000400007c02 */ /* 0x000fce0008000f00 */
.L_x_134:
[----:B-1----:R1:W2:Y:S02]  /*8220*/  SYNCS.PHASECHK.TRANS64.TRYWAIT P0, [R0+URZ], R2 ;  /* 0x00000002000075a7 */ /* 0x0022a400080011ff */
[----:B--2---:R-:W-:Y:S05]  /*8230*/  @!P0 NANOSLEEP.SYNCS 0x989680 ;  /* 0x009896800000895d */ /* 0x004fea0003900000 */
[----:B------:R-:W2:Y:S02]  /*8240*/  @!P0 SYNCS.PHASECHK.TRANS64 P0, [R0+URZ], R2 ;  /* 0x00000002000085a7 */ /* 0x000ea400080010ff */
[----:B--2---:R-:W-:Y:S05]  /*8250*/  @!P0 BRA `(.L_x_134) ;  /* 0xfffffffc00f08947 */ /* 0x004fea000383ffff */
[----:B------:R-:W-:Y:S05]  /*8260*/  BRA `(.L_x_135) ;  /* 0xffffffa800507947 */ /* 0x000fea000383ffff */
.L_x_40:
[----:B------:R-:W-:-:S07]  /*8270*/  MOV R0, UR4 ;  /* 0x0000000400007c02 */ /* 0x000fce0008000f00 */
.L_x_136:
[----:B-1----:R1:W2:Y:S02]  /*8280*/  SYNCS.PHASECHK.TRANS64.TRYWAIT P0, [R0+URZ], R2 ;  /* 0x00000002000075a7 */ /* 0x0022a400080011ff */
[----:B--2---:R-:W-:Y:S05]  /*8290*/  @!P0 NANOSLEEP.SYNCS 0x989680 ;  /* 0x009896800000895d */ /* 0x004fea0003900000 */
[----:B------:R-:W2:Y:S02]  /*82a0*/  @!P0 SYNCS.PHASECHK.TRANS64 P0, [R0+URZ], R2 ;  /* 0x00000002000085a7 */ /* 0x000ea400080010ff */
[----:B--2---:R-:W-:Y:S05]  /*82b0*/  @!P0 BRA `(.L_x_136) ;  /* 0xfffffffc00f08947 */ /* 0x004fea000383ffff */
[----:B------:R-:W-:Y:S05]  /*82c0*/  BRA `(.L_x_137) ;  /* 0xffffffa800607947 */ /* 0x000fea000383ffff */
.L_x_41:
[----:B------:R-:W-:-:S07]  /*82d0*/  MOV R0, UR4 ;  /* 0x0000000400007c02 */ /* 0x000fce0008000f00 */
.L_x_138:
[----:B-1----:R1:W2:Y:S02]  /*82e0*/  SYNCS.PHASECHK.TRANS64.TRYWAIT P0, [R0+URZ], R2 ;  /* 0x00000002000075a7 */ /* 0x0022a400080011ff */
[----:B--2---:R-:W-:Y:S05]  /*82f0*/  @!P0 NANOSLEEP.SYNCS 0x989680 ;  /* 0x009896800000895d */ /* 0x004fea0003900000 */
[----:B------:R-:W2:Y:S02]  /*8300*/  @!P0 SYNCS.PHASECHK.TRANS64 P0, [R0+URZ], R2 ;  /* 0x00000002000085a7 */ /* 0x000ea400080010ff */
[----:B--2---:R-:W-:Y:S05]  /*8310*/  @!P0 BRA `(.L_x_138) ;  /* 0xfffffffc00f08947 */ /* 0x004fea000383ffff */
[----:B------:R-:W-:Y:S05]  /*8320*/  BRA `(.L_x_139) ;  /* 0xffffffa800707947 */ /* 0x000fea000383ffff */
.L_x_42:
[----:B------:R-:W-:-:S07]  /*8330*/  MOV R0, UR4 ;  /* 0x0000000400007c02 */ /* 0x000fce0008000f00 */
.L_x_140:
[----:B-1----:R1:W2:Y:S02]  /*8340*/  SYNCS.PHASECHK.TRANS64.TRYWAIT P0, [R0+URZ], R2 ;  /* 0x00000002000075a7 */ /* 0x0022a400080011ff */
[----:B--2---:R-:W-:Y:S05]  /*8350*/  @!P0 NANOSLEEP.SYNCS 0x989680 ;  /* 0x009896800000895d */ /* 0x004fea0003900000 */
[----:B------:R-:W2:Y:S02]  /*8360*/  @!P0 SYNCS.PHASECHK.TRANS64 P0, [R0+URZ], R2 ;  /* 0x00000002000085a7 */ /* 0x000ea400080010ff */
[----:B--2---:R-:W-:Y:S05]  /*8370*/  @!P0 BRA `(.L_x_140) ;  /* 0xfffffffc00f08947 */ /* 0x004fea000383ffff */
[----:B------:R-:W-:Y:S05]  /*8380*/  BRA `(.L_x_141) ;  /* 0xffffffa800807947 */ /* 0x000fea000383ffff */
.L_x_43:
[----:B------:R-:W-:-:S07]  /*8390*/  MOV R0, UR4 ;  /* 0x0000000400007c02 */ /* 0x000fce0008000f00 */
.L_x_142:
[----:B-1----:R1:W2:Y:S02]  /*83a0*/  SYNCS.PHASECHK.TRANS64.TRYWAIT P0, [R0+URZ], R2 ;  /* 0x00000002000075a7 */ /* 0x0022a400080011ff */
[----:B--2---:R-:W-:Y:S05]  /*83b0*/  @!P0 NANOSLEEP.SYNCS 0x989680 ;  /* 0x009896800000895d */ /* 0x004fea0003900000 */
[----:B------:R-:W2:Y:S02]  /*83c0*/  @!P0 SYNCS.PHASECHK.TRANS64 P0, [R0+URZ], R2 ;  /* 0x00000002000085a7 */ /* 0x000ea400080010ff */
[----:B--2---:R-:W-:Y:S05]  /*83d0*/  @!P0 BRA `(.L_x_142) ;  /* 0xfffffffc00f08947 */ /* 0x004fea000383ffff */
[----:B------:R-:W-:Y:S05]  /*83e0*/  BRA `(.L_x_143) ;  /* 0xffffffa800907947 */ /* 0x000fea000383ffff */
.L_x_44:
[----:B------:R-:W-:-:S07]  /*83f0*/  MOV R0, UR4 ;  /* 0x0000000400007c02 */ /* 0x000fce0008000f00 */
.L_x_144:
[----:B-1----:R1:W2:Y:S02]  /*8400*/  SYNCS.PHASECHK.TRANS64.TRYWAIT P0, [R0+URZ], R2 ;  /* 0x00000002000075a7 */ /* 0x0022a400080011ff */
[----:B--2---:R-:W-:Y:S05]  /*8410*/  @!P0 NANOSLEEP.SYNCS 0x989680 ;  /* 0x009896800000895d */ /* 0x004fea0003900000 */
[----:B------:R-:W2:Y:S02]  /*8420*/  @!P0 SYNCS.PHASECHK.TRANS64 P0, [R0+URZ], R2 ;  /* 0x00000002000085a7 */ /* 0x000ea400080010ff */
[----:B--2---:R-:W-:Y:S05]  /*8430*/  @!P0 BRA `(.L_x_144) ;  /* 0xfffffffc00f08947 */ /* 0x004fea000383ffff */
[----:B------:R-:W-:Y:S05]  /*8440*/  BRA `(.L_x_145) ;  /* 0xffffffa800a07947 */ /* 0x000fea000383ffff */
.L_x_45:
[----:B------:R-:W-:-:S07]  /*8450*/  MOV R0, UR4 ;  /* 0x0000000400007c02 */ /* 0x000fce0008000f00 */
.L_x_146:
[----:B-1----:R1:W2:Y:S02]  /*8460*/  SYNCS.PHASECHK.TRANS64.TRYWAIT P0, [R0+URZ], R2 ;  /* 0x00000002000075a7 */ /* 0x0022a400080011ff */
[----:B--2---:R-:W-:Y:S05]  /*8470*/  @!P0 NANOSLEEP.SYNCS 0x989680 ;  /* 0x009896800000895d */ /* 0x004fea0003900000 */
[----:B------:R-:W2:Y:S02]  /*8480*/  @!P0 SYNCS.PHASECHK.TRANS64 P0, [R0+URZ], R2 ;  /* 0x00000002000085a7 */ /* 0x000ea400080010ff */
[----:B--2---:R-:W-:Y:S05]  /*8490*/  @!P0 BRA `(.L_x_146) ;  /* 0xfffffffc00f08947 */ /* 0x004fea000383ffff */
[----:B------:R-:W-:Y:S05]  /*84a0*/  BRA `(.L_x_147) ;  /* 0xffffffa800b07947 */ /* 0x000fea000383ffff */
.L_x_46:
[----:B------:R-:W-:-:S07]  /*84b0*/  MOV R0, UR4 ;  /* 0x0000000400007c02 */ /* 0x000fce0008000f00 */
.L_x_148:
[----:B-1----:R1:W2:Y:S02]  /*84c0*/  SYNCS.PHASECHK.TRANS64.TRYWAIT P0, [R0+URZ], R2 ;  /* 0x00000002000075a7 */ /* 0x0022a400080011ff */
[----:B--2---:R-:W-:Y:S05]  /*84d0*/  @!P0 NANOSLEEP.SYNCS 0x989680 ;  /* 0x009896800000895d */ /* 0x004fea0003900000 */
[----:B------:R-:W2:Y:S02]  /*84e0*/  @!P0 SYNCS.PHASECHK.TRANS64 P0, [R0+URZ], R2 ;  /* 0x00000002000085a7 */ /* 0x000ea400080010ff */
[----:B--2---:R-:W-:Y:S05]  /*84f0*/  @!P0 BRA `(.L_x_148) ;  /* 0xfffffffc00f08947 */ /* 0x004fea000383ffff */
[----:B------:R-:W-:Y:S05]  /*8500*/  BRA `(.L_x_149) ;  /* 0xffffffa800c07947 */ /* 0x000fea000383ffff */
.L_x_47:
[----:B------:R-:W-:-:S07]  /*8510*/  MOV R0, UR4 ;  /* 0x0000000400007c02 */ /* 0x000fce0008000f00 */
.L_x_150:
[----:B-1----:R1:W2:Y:S02]  /*8520*/  SYNCS.PHASECHK.TRANS64.TRYWAIT P0, [R0+URZ], R2 ;  /* 0x00000002000075a7 */ /* 0x0022a400080011ff */
[----:B--2---:R-:W-:Y:S05]  /*8530*/  @!P0 NANOSLEEP.SYNCS 0x989680 ;  /* 0x009896800000895d */ /* 0x004fea0003900000 */
[----:B------:R-:W2:Y:S02]  /*8540*/  @!P0 SYNCS.PHASECHK.TRANS64 P0, [R0+URZ], R2 ;  /* 0x00000002000085a7 */ /* 0x000ea400080010ff */
[----:B--2---:R-:W-:Y:S05]  /*8550*/  @!P0 BRA `(.L_x_150) ;  /* 0xfffffffc00f08947 */ /* 0x004fea000383ffff */
[----:B------:R-:W-:Y:S05]  /*8560*/  BRA `(.L_x_151) ;  /* 0xffffffa800d07947 */ /* 0x000fea000383ffff */
.L_x_48:
[----:B------:R-:W-:-:S07]  /*8570*/  MOV R0, UR4 ;  /* 0x0000000400007c02 */ /* 0x000fce0008000f00 */
.L_x_152:
[----:B-1----:R1:W2:Y:S02]  /*8580*/  SYNCS.PHASECHK.TRANS64.TRYWAIT P0, [R0+URZ], R2 ;  /* 0x00000002000075a7 */ /* 0x0022a400080011ff */
[----:B--2---:R-:W-:Y:S05]  /*8590*/  @!P0 NANOSLEEP.SYNCS 0x989680 ;  /* 0x009896800000895d */ /* 0x004fea0003900000 */
[----:B------:R-:W2:Y:S02]  /*85a0*/  @!P0 SYNCS.PHASECHK.TRANS64 P0, [R0+URZ], R2 ;  /* 0x00000002000085a7 */ /* 0x000ea400080010ff */
[----:B--2---:R-:W-:Y:S05]  /*85b0*/  @!P0 BRA `(.L_x_152) ;  /* 0xfffffffc00f08947 */ /* 0x004fea000383ffff */
[----:B------:R-:W-:Y:S05]  /*85c0*/  BRA `(.L_x_153) ;  /* 0xffffffa800e07947 */ /* 0x000fea000383ffff */
.L_x_51:
[----:B------:R-:W-:-:S07]  /*85d0*/  MOV R4, UR45 ;  /* 0x0000002d00047c02 */ /* 0x000fce0008000f00 */
.L_x_154:
[----:B-1----:R1:W2:Y:S02]  /*85e0*/  SYNCS.PHASECHK.TRANS64.TRYWAIT P1, [R4+URZ+0x148], R6 ;  /* 0x00014806040075a7 */ /* 0x0022a400080211ff */
[----:B--2---:R-:W-:Y:S05]  /*85f0*/  @!P1 NANOSLEEP.SYNCS 0x989680 ;  /* 0x009896800000995d */ /* 0x004fea0003900000 */
[----:B------:R-:W2:Y:S02]  /*8600*/  @!P1 SYNCS.PHASECHK.TRANS64 P1, [R4+URZ+0x148], R6 ;  /* 0x00014806040095a7 */ /* 0x000ea400080210ff */
[----:B--2---:R-:W-:Y:S05]  /*8610*/  @!P1 BRA `(.L_x_154) ;  /* 0xfffffffc00f09947 */ /* 0x004fea000383ffff */
[----:B------:R-:W-:Y:S05]  /*8620*/  BRA `(.L_x_155) ;  /* 0xffffffac00487947 */ /* 0x000fea000383ffff */
.L_x_52:
[----:B-1----:R-:W-:-:S07]  /*8630*/  MOV R4, UR45 ;  /* 0x0000002d00047c02 */ /* 0x002fce0008000f00 */
.L_x_156:
[----:B-1----:R1:W2:Y:S02]  /*8640*/  SYNCS.PHASECHK.TRANS64.TRYWAIT P1, [R4+URZ+0x140], R5 ;  /* 0x00014005040075a7 */ /* 0x0022a400080211ff */
[----:B--2---:R-:W-:Y:S05]  /*8650*/  @!P1 NANOSLEEP.SYNCS 0x989680 ;  /* 0x009896800000995d */ /* 0x004fea0003900000 */
[----:B------:R-:W2:Y:S02]  /*8660*/  @!P1 SYNCS.PHASECHK.TRANS64 P1, [R4+URZ+0x140], R5 ;  /* 0x00014005040095a7 */ /* 0x000ea400080210ff */
[----:B--2---:R-:W-:Y:S05]  /*8670*/  @!P1 BRA `(.L_x_156) ;  /* 0xfffffffc00f09947 */ /* 0x004fea000383ffff */
[----:B------:R-:W-:Y:S05]  /*8680*/  BRA `(.L_x_157) ;  /* 0xffffffac00507947 */ /* 0x000fea000383ffff */
.L_x_60:
[----:B------:R-:W-:-:S07]  /*8690*/  MOV R0, UR6 ;  /* 0x0000000600007c02 */ /* 0x000fce0008000f00 */
.L_x_158:
[----:B-1----:R1:W2:Y:S02]  /*86a0*/  SYNCS.PHASECHK.TRANS64.TRYWAIT P0, [R0+URZ+0x140], R4 ;  /* 0x00014004000075a7 */ /* 0x0022a400080011ff */
[----:B--2---:R-:W-:Y:S05]  /*86b0*/  @!P0 NANOSLEEP.SYNCS 0x989680 ;  /* 0x009896800000895d */ /* 0x004fea0003900000 */
[----:B------:R-:W2:Y:S02]  /*86c0*/  @!P0 SYNCS.PHASECHK.TRANS64 P0, [R0+URZ+0x140], R4 ;  /* 0x00014004000085a7 */ /* 0x000ea400080010ff */
[----:B--2---:R-:W-:Y:S05]  /*86d0*/  @!P0 BRA `(.L_x_158) ;  /* 0xfffffffc00f08947 */ /* 0x004fea000383ffff */
[----:B------:R-:W-:Y:S05]  /*86e0*/  BRA `(.L_x_159) ;  /* 0xffffffb000c47947 */ /* 0x000fea000383ffff */
.L_x_61:
[----:B------:R-:W-:-:S07]  /*86f0*/  MOV R4, UR8 ;  /* 0x0000000800047c02 */ /* 0x000fce0008000f00 */
.L_x_160:
[----:B-1----:R1:W2:Y:S02]  /*8700*/  SYNCS.PHASECHK.TRANS64.TRYWAIT P0, [R4+URZ+0x160], R0 ;  /* 0x00016000040075a7 */ /* 0x0022a400080011ff */
[----:B--2---:R-:W-:Y:S05]  /*8710*/  @!P0 NANOSLEEP.SYNCS 0x989680 ;  /* 0x009896800000895d */ /* 0x004fea0003900000 */
[----:B------:R-:W2:Y:S02]  /*8720*/  @!P0 SYNCS.PHASECHK.TRANS64 P0, [R4+URZ+0x160], R0 ;  /* 0x00016000040085a7 */ /* 0x000ea400080010ff */
[----:B--2---:R-:W-:Y:S05]  /*8730*/  @!P0 BRA `(.L_x_160) ;  /* 0xfffffffc00f08947 */ /* 0x004fea000383ffff */
[----:B------:R-:W-:Y:S05]  /*8740*/  BRA `(.L_x_161) ;  /* 0xffffffb000e07947 */ /* 0x000fea000383ffff */
.L_x_64:
[----:B-1----:R-:W-:Y:S07]  /*8750*/  MOV R0, UR7 ;  /* 0x0000000700007c02 */ /* 0x002fee0008000f00 */
.L_x_162:
[----:B-1----:R1:W2:Y:S02]  /*8760*/  SYNCS.PHASECHK.TRANS64.TRYWAIT P0, [R0+URZ], R5 ;  /* 0x00000005000075a7 */ /* 0x0022a400080011ff */
[----:B--2---:R-:W-:Y:S05]  /*8770*/  @!P0 NANOSLEEP.SYNCS 0x989680 ;  /* 0x009896800000895d */ /* 0x004fea0003900000 */
[----:B------:R-:W2:Y:S02]  /*8780*/  @!P0 SYNCS.PHASECHK.TRANS64 P0, [R0+URZ], R5 ;  /* 0x00000005000085a7 */ /* 0x000ea400080010ff */
[----:B--2---:R-:W-:Y:S05]  /*8790*/  @!P0 BRA `(.L_x_162) ;  /* 0xfffffffc00f08947 */ /* 0x004fea000383ffff */
[----:B------:R-:W-:Y:S05]  /*87a0*/  BRA `(.L_x_63) ;  /* 0xffffffb400047947 */ /* 0x000fea000383ffff */
.L_x_67:
[----:B------:R-:W-:-:S07]  /*87b0*/  MOV R0, UR5 ;  /* 0x0000000500007c02 */ /* 0x000fce0008000f00 */
.L_x_163:
[----:B-1----:R1:W4:Y:S02]  /*87c0*/  SYNCS.PHASECHK.TRANS64.TRYWAIT P0, [R0+URZ], R2 ;  /* 0x00000002000075a7 */ /* 0x00232400080011ff */
[----:B----4-:R-:W-:Y:S05]  /*87d0*/  @!P0 NANOSLEEP.SYNCS 0x989680 ;  /* 0x009896800000895d */ /* 0x010fea0003900000 */
[----:B------:R-:W4:Y:S02]  /*87e0*/  @!P0 SYNCS.PHASECHK.TRANS64 P0, [R0+URZ], R2 ;  /* 0x00000002000085a7 */ /* 0x000f2400080010ff */
[----:B----4-:R-:W-:Y:S05]  /*87f0*/  @!P0 BRA `(.L_x_163) ;  /* 0xfffffffc00f08947 */ /* 0x010fea000383ffff */
[----:B------:R-:W-:Y:S05]  /*8800*/  BRA `(.L_x_164) ;  /* 0xffffffb400cc7947 */ /* 0x000fea000383ffff */
.L_x_68:
[----:B------:R-:W-:-:S07]  /*8810*/  MOV R0, UR7 ;  /* 0x0000000700007c02 */ /* 0x000fce0008000f00 */
.L_x_165:
[----:B-1----:R1:W4:Y:S02]  /*8820*/  SYNCS.PHASECHK.TRANS64.TRYWAIT P0, [R0+URZ], R2 ;  /* 0x00000002000075a7 */ /* 0x00232400080011ff */
[----:B----4-:R-:W-:Y:S05]  /*8830*/  @!P0 NANOSLEEP.SYNCS 0x989680 ;  /* 0x009896800000895d */ /* 0x010fea0003900000 */
[----:B------:R-:W4:Y:S02]  /*8840*/  @!P0 SYNCS.PHASECHK.TRANS64 P0, [R0+URZ], R2 ;  /* 0x00000002000085a7 */ /* 0x000f2400080010ff */
[----:B----4-:R-:W-:Y:S05]  /*8850*/  @!P0 BRA `(.L_x_165) ;  /* 0xfffffffc00f08947 */ /* 0x010fea000383ffff */
[----:B------:R-:W-:Y:S05]  /*8860*/  BRA `(.L_x_166) ;  /* 0xffffffb400d87947 */ /* 0x000fea000383ffff */
.L_x_73:
[----:B------:R-:W-:Y:S07]  /*8870*/  MOV R0, UR7 ;  /* 0x0000000700007c02 */ /* 0x000fee0008000f00 */
.L_x_167:
[----:B--2---:R2:W3:Y:S02]  /*8880*/  SYNCS.PHASECHK.TRANS64.TRYWAIT P0, [R0+URZ+0x140], R2 ;  /* 0x00014002000075a7 */ /* 0x0044e400080011ff */
[----:B---3--:R-:W-:Y:S05]  /*8890*/  @!P0 NANOSLEEP.SYNCS 0x989680 ;  /* 0x009896800000895d */ /* 0x008fea0003900000 */
[----:B------:R-:W3:Y:S02]  /*88a0*/  @!P0 SYNCS.PHASECHK.TRANS64 P0, [R0+URZ+0x140], R2 ;  /* 0x00014002000085a7 */ /* 0x000ee400080010ff */
[----:B---3--:R-:W-:Y:S05]  /*88b0*/  @!P0 BRA `(.L_x_167) ;  /* 0xfffffffc00f08947 */ /* 0x008fea000383ffff */
[----:B------:R-:W-:Y:S05]  /*88c0*/  BRA `(.L_x_168) ;  /* 0xffffffb800e87947 */ /* 0x000fea000383ffff */
.L_x_76:
[----:B------:R-:W-:Y:S07]  /*88d0*/  MOV R0, UR7 ;  /* 0x0000000700007c02 */ /* 0x000fee0008000f00 */
.L_x_169:
[----:B--2---:R2:W3:Y:S02]  /*88e0*/  SYNCS.PHASECHK.TRANS64.TRYWAIT P0, [R0+URZ+0x138], R2 ;  /* 0x00013802000075a7 */ /* 0x0044e400080011ff */
[----:B---3--:R-:W-:Y:S05]  /*88f0*/  @!P0 NANOSLEEP.SYNCS 0x989680 ;  /* 0x009896800000895d */ /* 0x008fea0003900000 */
[----:B------:R-:W3:Y:S02]  /*8900*/  @!P0 SYNCS.PHASECHK.TRANS64 P0, [R0+URZ+0x138], R2 ;  /* 0x00013802000085a7 */ /* 0x000ee400080010ff */
[----:B---3--:R-:W-:Y:S05]  /*8910*/  @!P0 BRA `(.L_x_169) ;  /* 0xfffffffc00f08947 */ /* 0x008fea000383ffff */
[----:B------:R-:W-:Y:S05]  /*8920*/  BRA `(.L_x_75) ;  /* 0xffffffbc00c07947 */ /* 0x000fea000383ffff */
.L_x_79:
[----:B------:R-:W-:Y:S07]  /*8930*/  MOV R2, UR17 ;  /* 0x0000001100027c02 */ /* 0x000fee0008000f00 */
.L_x_170:
[----:B-1----:R1:W2:Y:S02]  /*8940*/  SYNCS.PHASECHK.TRANS64.TRYWAIT P0, [R2+URZ+0x118], R0 ;  /* 0x00011800020075a7 */ /* 0x0022a400080011ff */
[----:B--2---:R-:W-:Y:S05]  /*8950*/  @!P0 NANOSLEEP.SYNCS 0x989680 ;  /* 0x009896800000895d */ /* 0x004fea0003900000 */
[----:B------:R-:W2:Y:S02]  /*8960*/  @!P0 SYNCS.PHASECHK.TRANS64 P0, [R2+URZ+0x118], R0 ;  /* 0x00011800020085a7 */ /* 0x000ea400080010ff */
[----:B--2---:R-:W-:Y:S05]  /*8970*/  @!P0 BRA `(.L_x_170) ;  /* 0xfffffffc00f08947 */ /* 0x004fea000383ffff */
[----:B------:R-:W-:Y:S05]  /*8980*/  BRA `(.L_x_171) ;  /* 0xffffffc0007c7947 */ /* 0x000fea000383ffff */
.L_x_80:
[----:B------:R-:W-:Y:S07]  /*8990*/  MOV R0, UR14 ;  /* 0x0000000e00007c02 */ /* 0x000fee0008000f00 */
.L_x_172:
[----:B-1----:R1:W2:Y:S02]  /*89a0*/  SYNCS.PHASECHK.TRANS64.TRYWAIT P0, [R0+URZ+0x118], R14 ;  /* 0x0001180e000075a7 */ /* 0x0022a400080011ff */
[----:B--2---:R-:W-:Y:S05]  /*89b0*/  @!P0 NANOSLEEP.SYNCS 0x989680 ;  /* 0x009896800000895d */ /* 0x004fea0003900000 */
[----:B------:R-:W2:Y:S02]  /*89c0*/  @!P0 SYNCS.PHASECHK.TRANS64 P0, [R0+URZ+0x118], R14 ;  /* 0x0001180e000085a7 */ /* 0x000ea400080010ff */
[----:B--2---:R-:W-:Y:S05]  /*89d0*/  @!P0 BRA `(.L_x_172) ;  /* 0xfffffffc00f08947 */ /* 0x004fea000383ffff */
[----:B------:R-:W-:Y:S05]  /*89e0*/  BRA `(.L_x_173) ;  /* 0xffffffc400147947 */ /* 0x000fea000383ffff */
.L_x_82:
[----:B------:R-:W-:-:S07]  /*89f0*/  MOV R0, UR4 ;  /* 0x0000000400007c02 */ /* 0x000fce0008000f00 */
.L_x_174:
[----:B-1----:R1:W3:Y:S02]  /*8a00*/  SYNCS.PHASECHK.TRANS64.TRYWAIT P0, [R0+URZ], R2 ;  /* 0x00000002000075a7 */ /* 0x0022e400080011ff */
[----:B---3--:R-:W-:Y:S05]  /*8a10*/  @!P0 NANOSLEEP.SYNCS 0x989680 ;  /* 0x009896800000895d */ /* 0x008fea0003900000 */
[----:B------:R-:W3:Y:S02]  /*8a20*/  @!P0 SYNCS.PHASECHK.TRANS64 P0, [R0+URZ], R2 ;  /* 0x00000002000085a7 */ /* 0x000ee400080010ff */
[----:B---3--:R-:W-:Y:S05]  /*8a30*/  @!P0 BRA `(.L_x_174) ;  /* 0xfffffffc00f08947 */ /* 0x008fea000383ffff */
[----:B------:R-:W-:Y:S05]  /*8a40*/  BRA `(.L_x_175) ;  /* 0xffffffc4008c7947 */ /* 0x000fea000383ffff */
.L_x_83:
[----:B-1----:R1:W3:Y:S02]  /*8a50*/  SYNCS.PHASECHK.TRANS64.TRYWAIT P0, [R2+URZ], R3 ;  /* 0x00000003020075a7 */ /* 0x0022e400080011ff */
[----:B---3--:R-:W-:Y:S05]  /*8a60*/  @!P0 NANOSLEEP.SYNCS 0x989680 ;  /* 0x009896800000895d */ /* 0x008fea0003900000 */
[----:B------:R-:W3:Y:S02]  /*8a70*/  @!P0 SYNCS.PHASECHK.TRANS64 P0, [R2+URZ], R3 ;  /* 0x00000003020085a7 */ /* 0x000ee400080010ff */
[----:B---3--:R-:W-:Y:S05]  /*8a80*/  @!P0 BRA `(.L_x_83) ;  /* 0xfffffffc00f08947 */ /* 0x008fea000383ffff */
[----:B------:R-:W-:Y:S05]  /*8a90*/  BRA `(.L_x_176) ;  /* 0xffffffc400b87947 */ /* 0x000fea000383ffff */
.L_x_85:
[----:B------:R-:W-:Y:S07]  /*8aa0*/  MOV R0, UR52 ;  /* 0x0000003400007c02 */ /* 0x000fee0008000f00 */
.L_x_177:
[----:B-1----:R1:W2:Y:S02]  /*8ab0*/  SYNCS.PHASECHK.TRANS64.TRYWAIT P0, [R0+URZ+0x140], R2 ;  /* 0x00014002000075a7 */ /* 0x0022a400080011ff */
[----:B--2---:R-:W-:Y:S05]  /*8ac0*/  @!P0 NANOSLEEP.SYNCS 0x989680 ;  /* 0x009896800000895d */ /* 0x004fea0003900000 */
[----:B------:R-:W2:Y:S02]  /*8ad0*/  @!P0 SYNCS.PHASECHK.TRANS64 P0, [R0+URZ+0x140], R2 ;  /* 0x00014002000085a7 */ /* 0x000ea400080010ff */
[----:B--2---:R-:W-:Y:S05]  /*8ae0*/  @!P0 BRA `(.L_x_177) ;  /* 0xfffffffc00f08947 */ /* 0x004fea000383ffff */
[----:B------:R-:W-:Y:S05]  /*8af0*/  BRA `(.L_x_178) ;  /* 0xffffffc800907947 */ /* 0x000fea000383ffff */
.L_x_95:
[----:B-1----:R1:W2:Y:S02]  /*8b00*/  SYNCS.PHASECHK.TRANS64.TRYWAIT P1, [R0+URZ+0x100], R3 ;  /* 0x00010003000075a7 */ /* 0x0022a400080211ff */
[----:B--2---:R-:W-:Y:S05]  /*8b10*/  @!P1 NANOSLEEP.SYNCS 0x989680 ;  /* 0x009896800000995d */ /* 0x004fea0003900000 */
[----:B------:R-:W2:Y:S02]  /*8b20*/  @!P1 SYNCS.PHASECHK.TRANS64 P1, [R0+URZ+0x100], R3 ;  /* 0x00010003000095a7 */ /* 0x000ea400080210ff */
[----:B--2---:R-:W-:Y:S05]  /*8b30*/  @!P1 BRA `(.L_x_95) ;  /* 0xfffffffc00f09947 */ /* 0x004fea000383ffff */
[----:B------:R-:W-:Y:S05]  /*8b40*/  BRA `(.L_x_94) ;  /* 0xffffffd400c87947 */ /* 0x000fea000383ffff */
.L_x_97:
[----:B-1----:R1:W4:Y:S02]  /*8b50*/  SYNCS.PHASECHK.TRANS64.TRYWAIT P0, [R65+URZ+0x150], R2 ;  /* 0x00015002410075a7 */ /* 0x00232400080011ff */
[----:B----4-:R-:W-:Y:S05]  /*8b60*/  @!P0 NANOSLEEP.SYNCS 0x989680 ;  /* 0x009896800000895d */ /* 0x010fea0003900000 */
[----:B------:R-:W4:Y:S02]  /*8b70*/  @!P0 SYNCS.PHASECHK.TRANS64 P0, [R65+URZ+0x150], R2 ;  /* 0x00015002410085a7 */ /* 0x000f2400080010ff */
[----:B----4-:R-:W-:Y:S05]  /*8b80*/  @!P0 BRA `(.L_x_97) ;  /* 0xfffffffc00f08947 */ /* 0x010fea000383ffff */
[----:B------:R-:W-:Y:S05]  /*8b90*/  BRA `(.L_x_96) ;  /* 0xffffffd800007947 */ /* 0x000fea000383ffff */
.L_x_108:
[----:B--2---:R2:W3:Y:S02]  /*8ba0*/  SYNCS.PHASECHK.TRANS64.TRYWAIT P0, [R3+URZ+0x100], R66 ;  /* 0x00010042030075a7 */ /* 0x0044e400080011ff */
[----:B---3--:R-:W-:Y:S05]  /*8bb0*/  @!P0 NANOSLEEP.SYNCS 0x989680 ;  /* 0x009896800000895d */ /* 0x008fea0003900000 */
[----:B------:R-:W3:Y:S02]  /*8bc0*/  @!P0 SYNCS.PHASECHK.TRANS64 P0, [R3+URZ+0x100], R66 ;  /* 0x00010042030085a7 */ /* 0x000ee400080010ff */
[----:B---3--:R-:W-:Y:S05]  /*8bd0*/  @!P0 BRA `(.L_x_108) ;  /* 0xfffffffc00f08947 */ /* 0x008fea000383ffff */
[----:B------:R-:W-:Y:S05]  /*8be0*/  BRA `(.L_x_107) ;  /* 0xffffffe000fc7947 */ /* 0x000fea000383ffff */
        .weak           $__internal_0_$__cuda_sm10x_tcgen05_guardrail_trap_col_being_dealloced_not_returned_by_alloc
        .type           $__internal_0_$__cuda_sm10x_tcgen05_guardrail_trap_col_being_dealloced_not_returned_by_alloc,@function
        .size           $__internal_0_$__cuda_sm10x_tcgen05_guardrail_trap_col_being_dealloced_not_returned_by_alloc,($__internal_1_$__cuda_sm10x_tcgen05_guardrail_trap_phase_invalid_during_alloc - $__internal_0_$__cuda_sm10x_tcgen05_guardrail_trap_col_being_dealloced_not_returned_by_alloc)
$__internal_0_$__cuda_sm10x_tcgen05_guardrail_trap_col_being_dealloced_not_returned_by_alloc:
[----:B------:R-:W-:Y:S05]  /*8bf0*/  BPT.TRAP 0x1 ;  /* 0x000000040000795c */ /* 0x000fea0000300000 */
[----:B------:R-:W-:-:S04]  /*8c00*/  MOV R3, 0x0 ;  /* 0x0000000000037802 */ /* 0x000fc80000000f00 */
[----:B------:R-:W-:Y:S05]  /*8c10*/  RET.REL.NODEC R2 `(_ZN7cutlass13device_kernelINS_4conv6kernel13ConvUniversalINS1_16ConvProblemShapeILNS1_8OperatorE0ELi2EEENS1_10collective14CollectiveConvINS1_47MainloopSm100TmaUmmaWarpSpecializedImplicitGemmILS5_0ELi16ELi2ELi1ELi2EN4cute5tupleIJNSA_1CILi1EEESD_SD_EEEEENSB_IJNSC_ILi128EEENSC_ILi64EEENSB_IJNSC_ILi32EEEEEEEEENS_10bfloat16_tESL_NSA_8TiledMMAINSA_8MMA_AtomIJNSA_20SM100_MMA_F16BF16_SSISL_SL_fLi128ELi64ELNSA_4UMMA5MajorE0ELSQ_0ELNSP_7ScaleInE0ELSR_0EEEEEENSA_6LayoutISE_NSB_IJNSC_ILi0EEESV_SV_EEEEENSB_IJNSA_10UnderscoreESY_SY_EEEEENS7_6detail27Sm100ImplicitGemmTileTraitsINSA_20SM90_TMA_LOAD_IM2COLENSA_14ComposedLayoutINSA_7SwizzleILi2ELi4ELi3EEENSA_18smem_ptr_flag_bitsILi16EEENSU_INSB_IJNSC_ILi8EEESI_EEENSB_IJSI_SD_EEEEEEEvEENS12_INSA_13SM90_TMA_LOADES1D_vEEEENS_8epilogue10collective18CollectiveEpilogueINS1I_23Sm100TmaWarpSpecializedILi3ELi2ELi32ELb1ELb0EEEJSK_NSB_IJNSU_ISG_SD_EENSU_ISI_SD_EEEEESL_NSB_IJNSB_IJlllEEESD_SV_EEESL_S1R_NS1I_6fusion15FusionCallbacksIS1M_NS1S_17LinearCombinationISL_fSL_fLNS_15FloatRoundStyleE2EEESK_S1P_JEEENSA_5SM1004TMEM4LOAD26SM100_TMEM_LOAD_32dp32b32xES13_S1D_NSA_39AutoVectorizingCopyWithAssumedAlignmentILi128EEENSA_21SM90_TMA_STORE_IM2COLES1D_S23_S23_EEEvvEEEEvNT_6ParamsE) ;  /* 0xffffff7002f87950 */ /* 0x000fea0003c3ffff */
        .weak           $__internal_1_$__cuda_sm10x_tcgen05_guardrail_trap_phase_invalid_during_alloc
        .type           $__internal_1_$__cuda_sm10x_tcgen05_guardrail_trap_phase_invalid_during_alloc,@function
        .size           $__internal_1_$__cuda_sm10x_tcgen05_guardrail_trap_phase_invalid_during_alloc,($__internal_2_$__cuda_sm10x_tcgen05_guardrail_trap_unallocated_columns_being_dealloced - $__internal_1_$__cuda_sm10x_tcgen05_guardrail_trap_phase_invalid_during_alloc)
$__internal_1_$__cuda_sm10x_tcgen05_guardrail_trap_phase_invalid_during_alloc:
[----:B------:R-:W-:Y:S05]  /*8c20*/  BPT.TRAP 0x1 ;  /* 0x000000040000795c */ /* 0x000fea0000300000 */
[----:B------:R-:W-:-:S04]  /*8c30*/  HFMA2 R3, -RZ, RZ, 0, 0 ;  /* 0x00000000ff037431 */ /* 0x000fc800000001ff */
[----:B------:R-:W-:Y:S05]  /*8c40*/  RET.REL.NODEC R2 `(_ZN7cutlass13device_kernelINS_4conv6kernel13ConvUniversalINS1_16ConvProblemShapeILNS1_8OperatorE0ELi2EEENS1_10collective14CollectiveConvINS1_47MainloopSm100TmaUmmaWarpSpecializedImplicitGemmILS5_0ELi16ELi2ELi1ELi2EN4cute5tupleIJNSA_1CILi1EEESD_SD_EEEEENSB_IJNSC_ILi128EEENSC_ILi64EEENSB_IJNSC_ILi32EEEEEEEEENS_10bfloat16_tESL_NSA_8TiledMMAINSA_8MMA_AtomIJNSA_20SM100_MMA_F16BF16_SSISL_SL_fLi128ELi64ELNSA_4UMMA5MajorE0ELSQ_0ELNSP_7ScaleInE0ELSR_0EEEEEENSA_6LayoutISE_NSB_IJNSC_ILi0EEESV_SV_EEEEENSB_IJNSA_10UnderscoreESY_SY_EEEEENS7_6detail27Sm100ImplicitGemmTileTraitsINSA_20SM90_TMA_LOAD_IM2COLENSA_14ComposedLayoutINSA_7SwizzleILi2ELi4ELi3EEENSA_18smem_ptr_flag_bitsILi16EEENSU_INSB_IJNSC_ILi8EEESI_EEENSB_IJSI_SD_EEEEEEEvEENS12_INSA_13SM90_TMA_LOADES1D_vEEEENS_8epilogue10collective18CollectiveEpilogueINS1I_23Sm100TmaWarpSpecializedILi3ELi2ELi32ELb1ELb0EEEJSK_NSB_IJNSU_ISG_SD_EENSU_ISI_SD_EEEEESL_NSB_IJNSB_IJlllEEESD_SV_EEESL_S1R_NS1I_6fusion15FusionCallbacksIS1M_NS1S_17LinearCombinationISL_fSL_fLNS_15FloatRoundStyleE2EEESK_S1P_JEEENSA_5SM1004TMEM4LOAD26SM100_TMEM_LOAD_32dp32b32xES13_S1D_NSA_39AutoVectorizingCopyWithAssumedAlignmentILi128EEENSA_21SM90_TMA_STORE_IM2COLES1D_S23_S23_EEEvvEEEEvNT_6ParamsE) ;  /* 0xffffff7002ec7950 */ /* 0x000fea0003c3ffff */
        .weak           $__internal_2_$__cuda_sm10x_tcgen05_guardrail_trap_unallocated_columns_being_dealloced
        .type           $__internal_2_$__cuda_sm10x_tcgen05_guardrail_trap_unallocated_columns_being_dealloced,@function
        .size           $__internal_2_$__cuda_sm10x_tcgen05_guardrail_trap_unallocated_columns_being_dealloced,(.L_x_180 - $__internal_2_$__cuda_sm10x_tcgen05_guardrail_trap_unallocated_columns_being_dealloced)
$__internal_2_$__cuda_sm10x_tcgen05_guardrail_trap_unallocated_columns_being_dealloced:
[----:B------:R-:W-:Y:S05]  /*8c50*/  BPT.TRAP 0x1 ;  /* 0x000000040000795c */ /* 0x000fea0000300000 */
[----:B------:R-:W-:-:S04]  /*8c60*/  MOV R3, 0x0 ;  /* 0x0000000000037802 */ /* 0x000fc80000000f00 */
[----:B------:R-:W-:Y:S05]  /*8c70*/  RET.REL.NODEC R2 `(_ZN7cutlass13device_kernelINS_4conv6kernel13ConvUniversalINS1_16ConvProblemShapeILNS1_8OperatorE0ELi2EEENS1_10collective14CollectiveConvINS1_47MainloopSm100TmaUmmaWarpSpecializedImplicitGemmILS5_0ELi16ELi2ELi1ELi2EN4cute5tupleIJNSA_1CILi1EEESD_SD_EEEEENSB_IJNSC_ILi128EEENSC_ILi64EEENSB_IJNSC_ILi32EEEEEEEEENS_10bfloat16_tESL_NSA_8TiledMMAINSA_8MMA_AtomIJNSA_20SM100_MMA_F16BF16_SSISL_SL_fLi128ELi64ELNSA_4UMMA5MajorE0ELSQ_0ELNSP_7ScaleInE0ELSR_0EEEEEENSA_6LayoutISE_NSB_IJNSC_ILi0EEESV_SV_EEEEENSB_IJNSA_10UnderscoreESY_SY_EEEEENS7_6detail27Sm100ImplicitGemmTileTraitsINSA_20SM90_TMA_LOAD_IM2COLENSA_14ComposedLayoutINSA_7SwizzleILi2ELi4ELi3EEENSA_18smem_ptr_flag_bitsILi16EEENSU_INSB_IJNSC_ILi8EEESI_EEENSB_IJSI_SD_EEEEEEEvEENS12_INSA_13SM90_TMA_LOADES1D_vEEEENS_8epilogue10collective18CollectiveEpilogueINS1I_23Sm100TmaWarpSpecializedILi3ELi2ELi32ELb1ELb0EEEJSK_NSB_IJNSU_ISG_SD_EENSU_ISI_SD_EEEEESL_NSB_IJNSB_IJlllEEESD_SV_EEESL_S1R_NS1I_6fusion15FusionCallbacksIS1M_NS1S_17LinearCombinationISL_fSL_fLNS_15FloatRoundStyleE2EEESK_S1P_JEEENSA_5SM1004TMEM4LOAD26SM100_TMEM_LOAD_32dp32b32xES13_S1D_NSA_39AutoVectorizingCopyWithAssumedAlignmentILi128EEENSA_21SM90_TMA_STORE_IM2COLES1D_S23_S23_EEEvvEEEEvNT_6ParamsE) ;  /* 0xffffff7002e07950 */ /* 0x000fea0003c3ffff */
.L_x_179:
[----:B------:R-:W-:-:S00]  /*8c80*/  BRA `(.L_x_179) ;  /* 0xfffffffc00fc7947 */ /* 0x000fc0000383ffff */
[----:B------:R-:W-:-:S00]  /*8c90*/  NOP ;  /* 0x0000000000007918 */ /* 0x000fc00000000000 */
        /* <DEDUP_REMOVED lines=14> */
.L_x_180:


//--------------------- .nv.global.init           --------------------------
	.section	.nv.global.init,"aw",@progbits
.nv.global.init:
	.type		$str$29,@object
	.size		$str$29,($str$30 - $str$29)
$str$29:
        /*0000*/ 	.byte	0x28, 0x61, 0x64, 0x64, 0x72, 0x65, 0x73, 0x73, 0x20, 0x26, 0x20, 0x6d, 0x61, 0x73, 0x6b, 0x29
        /*0010*/ 	.byte	0x20, 0x3d, 0x3d, 0x20, 0x30, 0x00
	.type		$str$30,@object
	.size		$str$30,($str$28 - $str$30)
$str$30:
        /*0016*/ 	.byte	0x2f, 0x74, 0x6d, 0x70, 0x2f, 0x63, 0x75, 0x74, 0x6c, 0x61, 0x73, 0x73, 0x5f, 0x73, 0x77, 0x65
        /*0026*/ 	.byte	0x65, 0x70, 0x5f, 0x73, 0x72, 0x63, 0x2f, 0x69, 0x6e, 0x63, 0x6c, 0x75, 0x64, 0x65, 0x2f, 0x63
        /*0036*/ 	.byte	0x75, 0x74, 0x65, 0x2f, 0x70, 0x6f, 0x69, 0x6e, 0x74, 0x65, 0x72, 0x5f, 0x66, 0x6c, 0x61, 0x67
        /*0046*/ 	.byte	0x67, 0x65, 0x64, 0x2e, 0x68, 0x70, 0x70, 0x00
	.type		$str$28,@object
	.size		$str$28,($str$27 - $str$28)
$str$28:
        /*004e*/ 	.byte	0x2f, 0x74, 0x6d, 0x70, 0x2f, 0x63, 0x75, 0x74, 0x6c, 0x61, 0x73, 0x73, 0x5f, 0x73, 0x77, 0x65
        /*005e*/ 	.byte	0x65, 0x70, 0x5f, 0x73, 0x72, 0x63, 0x2f, 0x69, 0x6e, 0x63, 0x6c, 0x75, 0x64, 0x65, 0x2f, 0x63
        /*006e*/ 	.byte	0x75, 0x74, 0x65, 0x2f, 0x61, 0x74, 0x6f, 0x6d, 0x2f, 0x63, 0x6f, 0x70, 0x79, 0x5f, 0x74, 0x72
        /*007e*/ 	.byte	0x61, 0x69, 0x74, 0x73, 0x5f, 0x73, 0x6d, 0x31, 0x30, 0x30, 0x2e, 0x68, 0x70, 0x70, 0x00
	.type		$str$27,@object
	.size		$str$27,(__unnamed_1 - $str$27)
$str$27:
        /*008d*/ 	.byte	0x28, 0x28, 0x75, 0x69, 0x6e, 0x74, 0x33, 0x32, 0x5f, 0x74, 0x28, 0x74, 0x68, 0x72, 0x65, 0x61
        /*009d*/ 	.byte	0x64, 0x49, 0x64, 0x78, 0x2e, 0x78, 0x29, 0x20, 0x2f, 0x20, 0x33, 0x32, 0x29, 0x20, 0x25, 0x20
        /*00ad*/ 	.byte	0x34, 0x29, 0x20, 0x3d, 0x3d, 0x20, 0x28, 0x28, 0x28, 0x74, 0x6d, 0x65, 0x6d, 0x5f, 0x61, 0x64
        /*00bd*/ 	.byte	0x64, 0x72, 0x20, 0x3e, 0x3e, 0x20, 0x31, 0x36, 0x29, 0x20, 0x2f, 0x20, 0x33, 0x32, 0x29, 0x20
        /*00cd*/ 	.byte	0x25, 0x20, 0x34, 0x29, 0x00
	.type		__unnamed_1,@object
	.size		__unnamed_1,(__unnamed_2 - __unnamed_1)
__unnamed_1:
        /*00d2*/ 	.byte	0x61, 0x75, 0x74, 0x6f, 0x20, 0x63, 0x75, 0x74, 0x65, 0x3a, 0x3a, 0x61, 0x73, 0x5f, 0x70, 0x6f
        /* <DEDUP_REMOVED lines=24> */
        /*0262*/ 	.byte	0x34, 0x30, 0x39, 0x36, 0x3e, 0x3e, 0x3e, 0x3e, 0x5d, 0x00
	.type		__unnamed_2,@object
	.size		__unnamed_2,(.L_2 - __unnamed_2)
__unnamed_2:
        /* <DEDUP_REMOVED lines=42> */
        /*050c*/ 	.byte	0x3e, 0x3e, 0x5d, 0x00
.L_2:


//--------------------- .nv.shared._ZN7cutlass13device_kernelINS_4conv6kernel13ConvUniversalINS1_16ConvProblemShapeILNS1_8OperatorE0ELi2EEENS1_10collective14CollectiveConvINS1_47MainloopSm100TmaUmmaWarpSpecializedImplicitGemmILS5_0ELi16ELi2ELi1ELi2EN4cute5tupleIJNSA_1CILi1EEESD_SD_EEEEENSB_IJNSC_ILi128EEENSC_ILi64EEENSB_IJNSC_ILi32EEEEEEEEENS_10bfloat16_tESL_NSA_8TiledMMAINSA_8MMA_AtomIJNSA_20SM100_MMA_F16BF16_SSISL_SL_fLi128ELi64ELNSA_4UMMA5MajorE0ELSQ_0ELNSP_7ScaleInE0ELSR_0EEEEEENSA_6LayoutISE_NSB_IJNSC_ILi0EEESV_SV_EEEEENSB_IJNSA_10UnderscoreESY_SY_EEEEENS7_6detail27Sm100ImplicitGemmTileTraitsINSA_20SM90_TMA_LOAD_IM2COLENSA_14ComposedLayoutINSA_7SwizzleILi2ELi4ELi3EEENSA_18smem_ptr_flag_bitsILi16EEENSU_INSB_IJNSC_ILi8EEESI_EEENSB_IJSI_SD_EEEEEEEvEENS12_INSA_13SM90_TMA_LOADES1D_vEEEENS_8epilogue10collective18CollectiveEpilogueINS1I_23Sm100TmaWarpSpecializedILi3ELi2ELi32ELb1ELb0EEEJSK_NSB_IJNSU_ISG_SD_EENSU_ISI_SD_EEEEESL_NSB_IJNSB_IJlllEEESD_SV_EEESL_S1R_NS1I_6fusion15FusionCallbacksIS1M_NS1S_17LinearCombinationISL_fSL_fLNS_15FloatRoundStyleE2EEESK_S1P_JEEENSA_5SM1004TMEM4LOAD26SM100_TMEM_LOAD_32dp32b32xES13_S1D_NSA_39AutoVectorizingCopyWithAssumedAlignmentILi128EEENSA_21SM90_TMA_STORE_IM2COLES1D_S23_S23_EEEvvEEEEvNT_6ParamsE --------------------------
	.section	.nv.shared._ZN7cutlass13device_kernelINS_4conv6kernel13ConvUniversalINS1_16ConvProblemShapeILNS1_8OperatorE0ELi2EEENS1_10collective14CollectiveConvINS1_47MainloopSm100TmaUmmaWarpSpecializedImplicitGemmILS5_0ELi16ELi2ELi1ELi2EN4cute5tupleIJNSA_1CILi1EEESD_SD_EEEEENSB_IJNSC_ILi128EEENSC_ILi64EEENSB_IJNSC_ILi32EEEEEEEEENS_10bfloat16_tESL_NSA_8TiledMMAINSA_8MMA_AtomIJNSA_20SM100_MMA_F16BF16_SSISL_SL_fLi128ELi64ELNSA_4UMMA5MajorE0ELSQ_0ELNSP_7ScaleInE0ELSR_0EEEEEENSA_6LayoutISE_NSB_IJNSC_ILi0EEESV_SV_EEEEENSB_IJNSA_10UnderscoreESY_SY_EEEEENS7_6detail27Sm100ImplicitGemmTileTraitsINSA_20SM90_TMA_LOAD_IM2COLENSA_14ComposedLayoutINSA_7SwizzleILi2ELi4ELi3EEENSA_18smem_ptr_flag_bitsILi16EEENSU_INSB_IJNSC_ILi8EEESI_EEENSB_IJSI_SD_EEEEEEEvEENS12_INSA_13SM90_TMA_LOADES1D_vEEEENS_8epilogue10collective18CollectiveEpilogueINS1I_23Sm100TmaWarpSpecializedILi3ELi2ELi32ELb1ELb0EEEJSK_NSB_IJNSU_ISG_SD_EENSU_ISI_SD_EEEEESL_NSB_IJNSB_IJlllEEESD_SV_EEESL_S1R_NS1I_6fusion15FusionCallbacksIS1M_NS1S_17LinearCombinationISL_fSL_fLNS_15FloatRoundStyleE2EEESK_S1P_JEEENSA_5SM1004TMEM4LOAD26SM100_TMEM_LOAD_32dp32b32xES13_S1D_NSA_39AutoVectorizingCopyWithAssumedAlignmentILi128EEENSA_21SM90_TMA_STORE_IM2COLES1D_S23_S23_EEEvvEEEEvNT_6ParamsE,"aw",@nobits
	.sectionflags	@""
	.align	16
	.zero		1024


//--------------------- .nv.shared.reserved.0     --------------------------
	.section	.nv.shared.reserved.0,"aw",@nobits
	.weak		__nv_reservedSMEM_offset_0_alias
	.size		__nv_reservedSMEM_offset_0_alias, 0, 64
	.other		__nv_reservedSMEM_offset_0_alias,@"STO_CUDA_RESERVED_SHARED STV_DEFAULT"
__nv_reservedSMEM_offset_0_alias:
	.zero		0
.nv.shared.reserved.0:
	.zero		64
	.weak		__nv_reservedSMEM_tcgen05_partition
	.type		__nv_reservedSMEM_tcgen05_partition,@object
	.size		__nv_reservedSMEM_tcgen05_partition,(.L_0 - __nv_reservedSMEM_tcgen05_partition)
__nv_reservedSMEM_tcgen05_partition:
	.zero		32
.L_0:


//--------------------- .nv.global                --------------------------
	.section	.nv.global,"aw",@nobits
.nv.global:
	.type		_ZN39_INTERNAL_ecb27cfc_4_k_cu_77ef96a1_30434cute1_E,@object
	.size		_ZN39_INTERNAL_ecb27cfc_4_k_cu_77ef96a1_30434cute1_E,(_ZN39_INTERNAL_ecb27cfc_4_k_cu_77ef96a1_30434cuda3std3__45__cpo6cbeginE - _ZN39_INTERNAL_ecb27cfc_4_k_cu_77ef96a1_30434cute1_E)
_ZN39_INTERNAL_ecb27cfc_4_k_cu_77ef96a1_30434cute1_E:
	.zero		1
	.type		_ZN39_INTERNAL_ecb27cfc_4_k_cu_77ef96a1_30434cuda3std3__45__cpo6cbeginE,@object
	.size		_ZN39_INTERNAL_ecb27cfc_4_k_cu_77ef96a1_30434cuda3std3__45__cpo6cbeginE,(_ZN39_INTERNAL_ecb27cfc_4_k_cu_77ef96a1_30434cuda3std3__48in_placeE - _ZN39_INTERNAL_ecb27cfc_4_k_cu_77ef96a1_30434cuda3std3__45__cpo6cbeginE)
_ZN39_INTERNAL_ecb27cfc_4_k_cu_77ef96a1_30434cuda3std3__45__cpo6cbeginE:
	.zero		1
	.type		_ZN39_INTERNAL_ecb27cfc_4_k_cu_77ef96a1_30434cuda3std3__48in_placeE,@object
	.size		_ZN39_INTERNAL_ecb27cfc_4_k_cu_77ef96a1_30434cuda3std3__48in_placeE,(_ZN39_INTERNAL_ecb27cfc_4_k_cu_77ef96a1_30434cuda3std6ranges3__45__cpo9iter_moveE - _ZN39_INTERNAL_ecb27cfc_4_k_cu_77ef96a1_30434cuda3std3__48in_placeE)
_ZN39_INTERNAL_ecb27cfc_4_k_cu_77ef96a1_30434cuda3std3__48in_placeE:
	.zero		1
	.type		_ZN39_INTERNAL_ecb27cfc_4_k_cu_77ef96a1_30434cuda3std6ranges3__45__cpo9iter_moveE,@object
	.size		_ZN39_INTERNAL_ecb27cfc_4_k_cu_77ef96a1_30434cuda3std6ranges3__45__cpo9iter_moveE,(_ZN39_INTERNAL_ecb27cfc_4_k_cu_77ef96a1_30434cuda3std3__45__cpo5beginE - _ZN39_INTERNAL_ecb27cfc_4_k_cu_77ef96a1_30434cuda3std6ranges3__45__cpo9iter_moveE)
_ZN39_INTERNAL_ecb27cfc_4_k_cu_77ef96a1_30434cuda3std6ranges3__45__cpo9iter_moveE:
	.zero		1
	.type		_ZN39_INTERNAL_ecb27cfc_4_k_cu_77ef96a1_30434cuda3std3__45__cpo5beginE,@object
	.size		_ZN39_INTERNAL_ecb27cfc_4_k_cu_77ef96a1_30434cuda3std3__45__cpo5beginE,(_ZN39_INTERNAL_ecb27cfc_4_k_cu_77ef96a1_30434cuda3std3__441_GLOBAL__N__ecb27cfc_4_k_cu_77ef96a1_30436ignoreE - _ZN39_INTERNAL_ecb27cfc_4_k_cu_77ef96a1_30434cuda3std3__45__cpo5beginE)
_ZN39_INTERNAL_ecb27cfc_4_k_cu_77ef96a1_30434cuda3std3__45__cpo5beginE:
	.zero		1
	.type		_ZN39_INTERNAL_ecb27cfc_4_k_cu_77ef96a1_30434cuda3std3__441_GLOBAL__N__ecb27cfc_4_k_cu_77ef96a1_30436ignoreE,@object
	.size		_ZN39_INTERNAL_ecb27cfc_4_k_cu_77ef96a1_30434cuda3std3__441_GLOBAL__N__ecb27cfc_4_k_cu_77ef96a1_30436ignoreE,(_ZN39_INTERNAL_ecb27cfc_4_k_cu_77ef96a1_30434cute7productE - _ZN39_INTERNAL_ecb27cfc_4_k_cu_77ef96a1_30434cuda3std3__441_GLOBAL__N__ecb27cfc_4_k_cu_77ef96a1_30436ignoreE)
_ZN39_INTERNAL_ecb27cfc_4_k_cu_77ef96a1_30434cuda3std3__441_GLOBAL__N__ecb27cfc_4_k_cu_77ef96a1_30436ignoreE:
	.zero		1
	.type		_ZN39_INTERNAL_ecb27cfc_4_k_cu_77ef96a1_30434cute7productE,@object
	.size		_ZN39_INTERNAL_ecb27cfc_4_k_cu_77ef96a1_30434cute7productE,(_ZN39_INTERNAL_ecb27cfc_4_k_cu_77ef96a1_30434cuda3std3__45__cpo3endE - _ZN39_INTERNAL_ecb27cfc_4_k_cu_77ef96a1_30434cute7productE)
_ZN39_INTERNAL_ecb27cfc_4_k_cu_77ef96a1_30434cute7productE:
	.zero		1
	.type		_ZN39_INTERNAL_ecb27cfc_4_k_cu_77ef96a1_30434cuda3std3__45__cpo3endE,@object
	.size		_ZN39_INTERNAL_ecb27cfc_4_k_cu_77ef96a1_30434cuda3std3__45__cpo3endE,(_ZN39_INTERNAL_ecb27cfc_4_k_cu_77ef96a1_30434cuda3std3__419piecewise_constructE - _ZN39_INTERNAL_ecb27cfc_4_k_cu_77ef96a1_30434cuda3std3__45__cpo3endE)
_ZN39_INTERNAL_ecb27cfc_4_k_cu_77ef96a1_30434cuda3std3__45__cpo3endE:
	.zero		1
	.type		_ZN39_INTERNAL_ecb27cfc_4_k_cu_77ef96a1_30434cuda3std3__419piecewise_constructE,@object
	.size		_ZN39_INTERNAL_ecb27cfc_4_k_cu_77ef96a1_30434cuda3std3__419piecewise_constructE,(_ZN39_INTERNAL_ecb27cfc_4_k_cu_77ef96a1_30434cuda3std3__45__cpo4cendE - _ZN39_INTERNAL_ecb27cfc_4_k_cu_77ef96a1_30434cuda3std3__419piecewise_constructE)
_ZN39_INTERNAL_ecb27cfc_4_k_cu_77ef96a1_30434cuda3std3__419piecewise_constructE:
	.zero		1
	.type		_ZN39_INTERNAL_ecb27cfc_4_k_cu_77ef96a1_30434cuda3std3__45__cpo4cendE,@object
	.size		_ZN39_INTERNAL_ecb27cfc_4_k_cu_77ef96a1_30434cuda3std3__45__cpo4cendE,(_ZN39_INTERNAL_ecb27cfc_4_k_cu_77ef96a1_30434cuda3std6ranges3__45__cpo4swapE - _ZN39_INTERNAL_ecb27cfc_4_k_cu_77ef96a1_30434cuda3std3__45__cpo4cendE)
_ZN39_INTERNAL_ecb27cfc_4_k_cu_77ef96a1_30434cuda3std3__45__cpo4cendE:
	.zero		1
	.type		_ZN39_INTERNAL_ecb27cfc_4_k_cu_77ef96a1_30434cuda3std6ranges3__45__cpo4swapE,@object
	.size		_ZN39_INTERNAL_ecb27cfc_4_k_cu_77ef96a1_30434cuda3std6ranges3__45__cpo4swapE,(.L_10 - _ZN39_INTERNAL_ecb27cfc_4_k_cu_77ef96a1_30434cuda3std6ranges3__45__cpo4swapE)
_ZN39_INTERNAL_ecb27cfc_4_k_cu_77ef96a1_30434cuda3std6ranges3__45__cpo4swapE:
	.zero		1
.L_10:


//--------------------- .nv.constant0._ZN7cutlass13device_kernelINS_4conv6kernel13ConvUniversalINS1_16ConvProblemShapeILNS1_8OperatorE0ELi2EEENS1_10collective14CollectiveConvINS1_47MainloopSm100TmaUmmaWarpSpecializedImplicitGemmILS5_0ELi16ELi2ELi1ELi2EN4cute5tupleIJNSA_1CILi1EEESD_SD_EEEEENSB_IJNSC_ILi128EEENSC_ILi64EEENSB_IJNSC_ILi32EEEEEEEEENS_10bfloat16_tESL_NSA_8TiledMMAINSA_8MMA_AtomIJNSA_20SM100_MMA_F16BF16_SSISL_SL_fLi128ELi64ELNSA_4UMMA5MajorE0ELSQ_0ELNSP_7ScaleInE0ELSR_0EEEEEENSA_6LayoutISE_NSB_IJNSC_ILi0EEESV_SV_EEEEENSB_IJNSA_10UnderscoreESY_SY_EEEEENS7_6detail27Sm100ImplicitGemmTileTraitsINSA_20SM90_TMA_LOAD_IM2COLENSA_14ComposedLayoutINSA_7SwizzleILi2ELi4ELi3EEENSA_18smem_ptr_flag_bitsILi16EEENSU_INSB_IJNSC_ILi8EEESI_EEENSB_IJSI_SD_EEEEEEEvEENS12_INSA_13SM90_TMA_LOADES1D_vEEEENS_8epilogue10collective18CollectiveEpilogueINS1I_23Sm100TmaWarpSpecializedILi3ELi2ELi32ELb1ELb0EEEJSK_NSB_IJNSU_ISG_SD_EENSU_ISI_SD_EEEEESL_NSB_IJNSB_IJlllEEESD_SV_EEESL_S1R_NS1I_6fusion15FusionCallbacksIS1M_NS1S_17LinearCombinationISL_fSL_fLNS_15FloatRoundStyleE2EEESK_S1P_JEEENSA_5SM1004TMEM4LOAD26SM100_TMEM_LOAD_32dp32b32xES13_S1D_NSA_39AutoVectorizingCopyWithAssumedAlignmentILi128EEENSA_21SM90_TMA_STORE_IM2COLES1D_S23_S23_EEEvvEEEEvNT_6ParamsE --------------------------
	.section	.nv.constant0._ZN7cutlass13device_kernelINS_4conv6kernel13ConvUniversalINS1_16ConvProblemShapeILNS1_8OperatorE0ELi2EEENS1_10collective14CollectiveConvINS1_47MainloopSm100TmaUmmaWarpSpecializedImplicitGemmILS5_0ELi16ELi2ELi1ELi2EN4cute5tupleIJNSA_1CILi1EEESD_SD_EEEEENSB_IJNSC_ILi128EEENSC_ILi64EEENSB_IJNSC_ILi32EEEEEEEEENS_10bfloat16_tESL_NSA_8TiledMMAINSA_8MMA_AtomIJNSA_20SM100_MMA_F16BF16_SSISL_SL_fLi128ELi64ELNSA_4UMMA5MajorE0ELSQ_0ELNSP_7ScaleInE0ELSR_0EEEEEENSA_6LayoutISE_NSB_IJNSC_ILi0EEESV_SV_EEEEENSB_IJNSA_10UnderscoreESY_SY_EEEEENS7_6detail27Sm100ImplicitGemmTileTraitsINSA_20SM90_TMA_LOAD_IM2COLENSA_14ComposedLayoutINSA_7SwizzleILi2ELi4ELi3EEENSA_18smem_ptr_flag_bitsILi16EEENSU_INSB_IJNSC_ILi8EEESI_EEENSB_IJSI_SD_EEEEEEEvEENS12_INSA_13SM90_TMA_LOADES1D_vEEEENS_8epilogue10collective18CollectiveEpilogueINS1I_23Sm100TmaWarpSpecializedILi3ELi2ELi32ELb1ELb0EEEJSK_NSB_IJNSU_ISG_SD_EENSU_ISI_SD_EEEEESL_NSB_IJNSB_IJlllEEESD_SV_EEESL_S1R_NS1I_6fusion15FusionCallbacksIS1M_NS1S_17LinearCombinationISL_fSL_fLNS_15FloatRoundStyleE2EEESK_S1P_JEEENSA_5SM1004TMEM4LOAD26SM100_TMEM_LOAD_32dp32b32xES13_S1D_NSA_39AutoVectorizingCopyWithAssumedAlignmentILi128EEENSA_21SM90_TMA_STORE_IM2COLES1D_S23_S23_EEEvvEEEEvNT_6ParamsE,"a",@progbits
	.sectionflags	@""
	.align	4
.nv.constant0._ZN7cutlass13device_kernelINS_4conv6kernel13ConvUniversalINS1_16ConvProblemShapeILNS1_8OperatorE0ELi2EEENS1_10collective14CollectiveConvINS1_47MainloopSm100TmaUmmaWarpSpecializedImplicitGemmILS5_0ELi16ELi2ELi1ELi2EN4cute5tupleIJNSA_1CILi1EEESD_SD_EEEEENSB_IJNSC_ILi128EEENSC_ILi64EEENSB_IJNSC_ILi32EEEEEEEEENS_10bfloat16_tESL_NSA_8TiledMMAINSA_8MMA_AtomIJNSA_20SM100_MMA_F16BF16_SSISL_SL_fLi128ELi64ELNSA_4UMMA5MajorE0ELSQ_0ELNSP_7ScaleInE0ELSR_0EEEEEENSA_6LayoutISE_NSB_IJNSC_ILi0EEESV_SV_EEEEENSB_IJNSA_10UnderscoreESY_SY_EEEEENS7_6detail27Sm100ImplicitGemmTileTraitsINSA_20SM90_TMA_LOAD_IM2COLENSA_14ComposedLayoutINSA_7SwizzleILi2ELi4ELi3EEENSA_18smem_ptr_flag_bitsILi16EEENSU_INSB_IJNSC_ILi8EEESI_EEENSB_IJSI_SD_EEEEEEEvEENS12_INSA_13SM90_TMA_LOADES1D_vEEEENS_8epilogue10collective18CollectiveEpilogueINS1I_23Sm100TmaWarpSpecializedILi3ELi2ELi32ELb1ELb0EEEJSK_NSB_IJNSU_ISG_SD_EENSU_ISI_SD_EEEEESL_NSB_IJNSB_IJlllEEESD_SV_EEESL_S1R_NS1I_6fusion15FusionCallbacksIS1M_NS1S_17LinearCombinationISL_fSL_fLNS_15FloatRoundStyleE2EEESK_S1P_JEEENSA_5SM1004TMEM4LOAD26SM100_TMEM_LOAD_32dp32b32xES13_S1D_NSA_39AutoVectorizingCopyWithAssumedAlignmentILi128EEENSA_21SM90_TMA_STORE_IM2COLES1D_S23_S23_EEEvvEEEEvNT_6ParamsE:
	.zero		2944


//--------------------- SYMBOLS --------------------------

	.type		.nv.reservedSmem.offset0,@object
	.size		.nv.reservedSmem.offset0,0x4
	.type		.nv.reservedSmem.cap,@object
	.size		.nv.reservedSmem.cap,0x4
	.type		__assertfail,@function
